//
// Generated by NVIDIA NVVM Compiler
//
// Compiler Build ID: CL-36424714
// Cuda compilation tools, release 13.0, V13.0.88
// Based on NVVM 20.0.0
//

.version 9.0
.target sm_100
.address_size 64

	// .globl	_Z20generate_path_kernelPdiidddd
.global .align 4 .b8 precalc_xorwow_matrix[102400];
.global .align 4 .b8 precalc_xorwow_offset_matrix[102400];
.global .align 4 .b8 mrg32k3aM1[2304];
.global .align 4 .b8 mrg32k3aM2[2304];
.global .align 4 .b8 mrg32k3aM1SubSeq[2016];
.global .align 4 .b8 mrg32k3aM2SubSeq[2016];
.global .align 4 .b8 mrg32k3aM1Seq[2304];
.global .align 4 .b8 mrg32k3aM2Seq[2304];
.const .align 8 .b8 __cr_lgamma_table[72];
.global .align 1 .b8 _ZN34_INTERNAL_eeac7f25_4_k_cu_52148fa94cuda3std3__45__cpo5beginE[1];
.global .align 1 .b8 _ZN34_INTERNAL_eeac7f25_4_k_cu_52148fa94cuda3std3__45__cpo3endE[1];
.global .align 1 .b8 _ZN34_INTERNAL_eeac7f25_4_k_cu_52148fa94cuda3std3__45__cpo6cbeginE[1];
.global .align 1 .b8 _ZN34_INTERNAL_eeac7f25_4_k_cu_52148fa94cuda3std3__45__cpo4cendE[1];
.global .align 1 .b8 _ZN34_INTERNAL_eeac7f25_4_k_cu_52148fa94cuda3std3__45__cpo6rbeginE[1];
.global .align 1 .b8 _ZN34_INTERNAL_eeac7f25_4_k_cu_52148fa94cuda3std3__45__cpo4rendE[1];
.global .align 1 .b8 _ZN34_INTERNAL_eeac7f25_4_k_cu_52148fa94cuda3std3__45__cpo7crbeginE[1];
.global .align 1 .b8 _ZN34_INTERNAL_eeac7f25_4_k_cu_52148fa94cuda3std3__45__cpo5crendE[1];
.global .align 1 .b8 _ZN34_INTERNAL_eeac7f25_4_k_cu_52148fa94cuda3std3__436_GLOBAL__N__eeac7f25_4_k_cu_52148fa96ignoreE[1];
.global .align 1 .b8 _ZN34_INTERNAL_eeac7f25_4_k_cu_52148fa94cuda3std3__419piecewise_constructE[1];
.global .align 1 .b8 _ZN34_INTERNAL_eeac7f25_4_k_cu_52148fa94cuda3std3__48in_placeE[1];
.global .align 1 .b8 _ZN34_INTERNAL_eeac7f25_4_k_cu_52148fa94cuda3std3__420unreachable_sentinelE[1];
.global .align 1 .b8 _ZN34_INTERNAL_eeac7f25_4_k_cu_52148fa94cuda3std3__47nulloptE[1];
.global .align 1 .b8 _ZN34_INTERNAL_eeac7f25_4_k_cu_52148fa94cuda3std3__48unexpectE[1];
.global .align 1 .b8 _ZN34_INTERNAL_eeac7f25_4_k_cu_52148fa94cuda3std6ranges3__45__cpo4swapE[1];
.global .align 1 .b8 _ZN34_INTERNAL_eeac7f25_4_k_cu_52148fa94cuda3std6ranges3__45__cpo9iter_moveE[1];
.global .align 1 .b8 _ZN34_INTERNAL_eeac7f25_4_k_cu_52148fa94cuda3std6ranges3__45__cpo5beginE[1];
.global .align 1 .b8 _ZN34_INTERNAL_eeac7f25_4_k_cu_52148fa94cuda3std6ranges3__45__cpo3endE[1];
.global .align 1 .b8 _ZN34_INTERNAL_eeac7f25_4_k_cu_52148fa94cuda3std6ranges3__45__cpo6cbeginE[1];
.global .align 1 .b8 _ZN34_INTERNAL_eeac7f25_4_k_cu_52148fa94cuda3std6ranges3__45__cpo4cendE[1];
.global .align 1 .b8 _ZN34_INTERNAL_eeac7f25_4_k_cu_52148fa94cuda3std6ranges3__45__cpo7advanceE[1];
.global .align 1 .b8 _ZN34_INTERNAL_eeac7f25_4_k_cu_52148fa94cuda3std6ranges3__45__cpo9iter_swapE[1];
.global .align 1 .b8 _ZN34_INTERNAL_eeac7f25_4_k_cu_52148fa94cuda3std6ranges3__45__cpo4nextE[1];
.global .align 1 .b8 _ZN34_INTERNAL_eeac7f25_4_k_cu_52148fa94cuda3std6ranges3__45__cpo4prevE[1];
.global .align 1 .b8 _ZN34_INTERNAL_eeac7f25_4_k_cu_52148fa94cuda3std6ranges3__45__cpo4dataE[1];
.global .align 1 .b8 _ZN34_INTERNAL_eeac7f25_4_k_cu_52148fa94cuda3std6ranges3__45__cpo5cdataE[1];
.global .align 1 .b8 _ZN34_INTERNAL_eeac7f25_4_k_cu_52148fa94cuda3std6ranges3__45__cpo4sizeE[1];
.global .align 1 .b8 _ZN34_INTERNAL_eeac7f25_4_k_cu_52148fa94cuda3std6ranges3__45__cpo5ssizeE[1];
.global .align 1 .b8 _ZN34_INTERNAL_eeac7f25_4_k_cu_52148fa94cuda3std6ranges3__45__cpo8distanceE[1];
.global .align 1 .b8 _ZN34_INTERNAL_eeac7f25_4_k_cu_52148fa96thrust24THRUST_300001_SM_1000_NS8cuda_cub3parE[1];
.global .align 1 .b8 _ZN34_INTERNAL_eeac7f25_4_k_cu_52148fa96thrust24THRUST_300001_SM_1000_NS8cuda_cub10par_nosyncE[1];
.global .align 1 .b8 _ZN34_INTERNAL_eeac7f25_4_k_cu_52148fa96thrust24THRUST_300001_SM_1000_NS6system6detail10sequential3seqE[1];
.global .align 1 .b8 _ZN34_INTERNAL_eeac7f25_4_k_cu_52148fa96thrust24THRUST_300001_SM_1000_NS12placeholders2_1E[1];
.global .align 1 .b8 _ZN34_INTERNAL_eeac7f25_4_k_cu_52148fa96thrust24THRUST_300001_SM_1000_NS12placeholders2_2E[1];
.global .align 1 .b8 _ZN34_INTERNAL_eeac7f25_4_k_cu_52148fa96thrust24THRUST_300001_SM_1000_NS12placeholders2_3E[1];
.global .align 1 .b8 _ZN34_INTERNAL_eeac7f25_4_k_cu_52148fa96thrust24THRUST_300001_SM_1000_NS12placeholders2_4E[1];
.global .align 1 .b8 _ZN34_INTERNAL_eeac7f25_4_k_cu_52148fa96thrust24THRUST_300001_SM_1000_NS12placeholders2_5E[1];
.global .align 1 .b8 _ZN34_INTERNAL_eeac7f25_4_k_cu_52148fa96thrust24THRUST_300001_SM_1000_NS12placeholders2_6E[1];
.global .align 1 .b8 _ZN34_INTERNAL_eeac7f25_4_k_cu_52148fa96thrust24THRUST_300001_SM_1000_NS12placeholders2_7E[1];
.global .align 1 .b8 _ZN34_INTERNAL_eeac7f25_4_k_cu_52148fa96thrust24THRUST_300001_SM_1000_NS12placeholders2_8E[1];
.global .align 1 .b8 _ZN34_INTERNAL_eeac7f25_4_k_cu_52148fa96thrust24THRUST_300001_SM_1000_NS12placeholders2_9E[1];
.global .align 1 .b8 _ZN34_INTERNAL_eeac7f25_4_k_cu_52148fa96thrust24THRUST_300001_SM_1000_NS12placeholders3_10E[1];
.global .align 1 .b8 _ZN34_INTERNAL_eeac7f25_4_k_cu_52148fa96thrust24THRUST_300001_SM_1000_NS3seqE[1];

.visible .entry _Z20generate_path_kernelPdiidddd(
	.param .u64 .ptr .align 1 _Z20generate_path_kernelPdiidddd_param_0,
	.param .u32 _Z20generate_path_kernelPdiidddd_param_1,
	.param .u32 _Z20generate_path_kernelPdiidddd_param_2,
	.param .f64 _Z20generate_path_kernelPdiidddd_param_3,
	.param .f64 _Z20generate_path_kernelPdiidddd_param_4,
	.param .f64 _Z20generate_path_kernelPdiidddd_param_5,
	.param .f64 _Z20generate_path_kernelPdiidddd_param_6
)
{
	.local .align 8 .b8 	__local_depot0[48];
	.reg .b64 	%SP;
	.reg .b64 	%SPL;
	.reg .pred 	%p<75>;
	.reg .b32 	%r<1334>;
	.reg .b64 	%rd<39>;
	.reg .b64 	%fd<113>;

	mov.u64 	%SPL, __local_depot0;
	ld.param.u64 	%rd11, [_Z20generate_path_kernelPdiidddd_param_0];
	ld.param.u32 	%r584, [_Z20generate_path_kernelPdiidddd_param_1];
	cvta.to.global.u64 	%rd1, %rd11;
	mov.u32 	%r586, %ctaid.x;
	mov.u32 	%r587, %ntid.x;
	mul.lo.s32 	%r1, %r586, %r587;
	mov.u32 	%r2, %tid.x;
	add.s32 	%r3, %r1, %r2;
	setp.ge.s32 	%p1, %r3, %r584;
	@%p1 bra 	$L__BB0_130;
	add.u64 	%rd2, %SPL, 0;
	cvt.s64.s32 	%rd38, %r3;
	mov.b32 	%r1043, 1478573778;
	mov.b32 	%r593, 716983765;
	st.local.v2.u32 	[%rd2], {%r593, %r1043};
	mov.b32 	%r1041, -123459836;
	mov.b32 	%r1042, 1163863128;
	st.local.v2.u32 	[%rd2+8], {%r1042, %r1041};
	mov.b32 	%r1039, 1360900310;
	mov.b32 	%r1040, -589760388;
	st.local.v2.u32 	[%rd2+16], {%r1040, %r1039};
	setp.eq.s32 	%p2, %r3, 0;
	@%p2 bra 	$L__BB0_116;
	mov.b32 	%r1026, 0;
	mov.b32 	%r1043, 1478573778;
	mov.b32 	%r1042, 1163863128;
	mov.b32 	%r1041, -123459836;
	mov.b32 	%r1040, -589760388;
	mov.b32 	%r1039, 1360900310;
	mov.u64 	%rd14, precalc_xorwow_matrix;
$L__BB0_3:
	mov.u64 	%rd4, %rd38;
	and.b64  	%rd5, %rd4, 3;
	setp.eq.s64 	%p3, %rd5, 0;
	@%p3 bra 	$L__BB0_115;
	mul.wide.u32 	%rd13, %r1026, 3200;
	add.s64 	%rd6, %rd14, %rd13;
	mov.b32 	%r1039, 0;
	mov.u32 	%r1040, %r1039;
	mov.u32 	%r1041, %r1039;
	mov.u32 	%r1042, %r1039;
	mov.u32 	%r1043, %r1039;
	mov.u32 	%r1032, %r1039;
$L__BB0_5:
	mul.wide.u32 	%rd15, %r1032, 4;
	add.s64 	%rd16, %rd2, %rd15;
	ld.local.u32 	%r16, [%rd16+4];
	shl.b32 	%r17, %r1032, 5;
	mov.b32 	%r1038, 0;
$L__BB0_6:
	.pragma "nounroll";
	shr.u32 	%r602, %r16, %r1038;
	and.b32  	%r603, %r602, 1;
	setp.eq.b32 	%p4, %r603, 1;
	not.pred 	%p5, %p4;
	add.s32 	%r604, %r17, %r1038;
	mul.lo.s32 	%r605, %r604, 5;
	mul.wide.u32 	%rd17, %r605, 4;
	add.s64 	%rd7, %rd6, %rd17;
	@%p5 bra 	$L__BB0_8;
	ld.global.u32 	%r606, [%rd7];
	xor.b32  	%r1043, %r1043, %r606;
	ld.global.u32 	%r607, [%rd7+4];
	xor.b32  	%r1042, %r1042, %r607;
	ld.global.u32 	%r608, [%rd7+8];
	xor.b32  	%r1041, %r1041, %r608;
	ld.global.u32 	%r609, [%rd7+12];
	xor.b32  	%r1040, %r1040, %r609;
	ld.global.u32 	%r610, [%rd7+16];
	xor.b32  	%r1039, %r1039, %r610;
$L__BB0_8:
	and.b32  	%r612, %r602, 2;
	setp.eq.s32 	%p6, %r612, 0;
	@%p6 bra 	$L__BB0_10;
	ld.global.u32 	%r613, [%rd7+20];
	xor.b32  	%r1043, %r1043, %r613;
	ld.global.u32 	%r614, [%rd7+24];
	xor.b32  	%r1042, %r1042, %r614;
	ld.global.u32 	%r615, [%rd7+28];
	xor.b32  	%r1041, %r1041, %r615;
	ld.global.u32 	%r616, [%rd7+32];
	xor.b32  	%r1040, %r1040, %r616;
	ld.global.u32 	%r617, [%rd7+36];
	xor.b32  	%r1039, %r1039, %r617;
$L__BB0_10:
	and.b32  	%r619, %r602, 4;
	setp.eq.s32 	%p7, %r619, 0;
	@%p7 bra 	$L__BB0_12;
	ld.global.u32 	%r620, [%rd7+40];
	xor.b32  	%r1043, %r1043, %r620;
	ld.global.u32 	%r621, [%rd7+44];
	xor.b32  	%r1042, %r1042, %r621;
	ld.global.u32 	%r622, [%rd7+48];
	xor.b32  	%r1041, %r1041, %r622;
	ld.global.u32 	%r623, [%rd7+52];
	xor.b32  	%r1040, %r1040, %r623;
	ld.global.u32 	%r624, [%rd7+56];
	xor.b32  	%r1039, %r1039, %r624;
$L__BB0_12:
	and.b32  	%r626, %r602, 8;
	setp.eq.s32 	%p8, %r626, 0;
	@%p8 bra 	$L__BB0_14;
	ld.global.u32 	%r627, [%rd7+60];
	xor.b32  	%r1043, %r1043, %r627;
	ld.global.u32 	%r628, [%rd7+64];
	xor.b32  	%r1042, %r1042, %r628;
	ld.global.u32 	%r629, [%rd7+68];
	xor.b32  	%r1041, %r1041, %r629;
	ld.global.u32 	%r630, [%rd7+72];
	xor.b32  	%r1040, %r1040, %r630;
	ld.global.u32 	%r631, [%rd7+76];
	xor.b32  	%r1039, %r1039, %r631;
$L__BB0_14:
	and.b32  	%r633, %r602, 16;
	setp.eq.s32 	%p9, %r633, 0;
	@%p9 bra 	$L__BB0_16;
	ld.global.u32 	%r634, [%rd7+80];
	xor.b32  	%r1043, %r1043, %r634;
	ld.global.u32 	%r635, [%rd7+84];
	xor.b32  	%r1042, %r1042, %r635;
	ld.global.u32 	%r636, [%rd7+88];
	xor.b32  	%r1041, %r1041, %r636;
	ld.global.u32 	%r637, [%rd7+92];
	xor.b32  	%r1040, %r1040, %r637;
	ld.global.u32 	%r638, [%rd7+96];
	xor.b32  	%r1039, %r1039, %r638;
$L__BB0_16:
	and.b32  	%r640, %r602, 32;
	setp.eq.s32 	%p10, %r640, 0;
	@%p10 bra 	$L__BB0_18;
	ld.global.u32 	%r641, [%rd7+100];
	xor.b32  	%r1043, %r1043, %r641;
	ld.global.u32 	%r642, [%rd7+104];
	xor.b32  	%r1042, %r1042, %r642;
	ld.global.u32 	%r643, [%rd7+108];
	xor.b32  	%r1041, %r1041, %r643;
	ld.global.u32 	%r644, [%rd7+112];
	xor.b32  	%r1040, %r1040, %r644;
	ld.global.u32 	%r645, [%rd7+116];
	xor.b32  	%r1039, %r1039, %r645;
$L__BB0_18:
	and.b32  	%r647, %r602, 64;
	setp.eq.s32 	%p11, %r647, 0;
	@%p11 bra 	$L__BB0_20;
	ld.global.u32 	%r648, [%rd7+120];
	xor.b32  	%r1043, %r1043, %r648;
	ld.global.u32 	%r649, [%rd7+124];
	xor.b32  	%r1042, %r1042, %r649;
	ld.global.u32 	%r650, [%rd7+128];
	xor.b32  	%r1041, %r1041, %r650;
	ld.global.u32 	%r651, [%rd7+132];
	xor.b32  	%r1040, %r1040, %r651;
	ld.global.u32 	%r652, [%rd7+136];
	xor.b32  	%r1039, %r1039, %r652;
$L__BB0_20:
	and.b32  	%r654, %r602, 128;
	setp.eq.s32 	%p12, %r654, 0;
	@%p12 bra 	$L__BB0_22;
	ld.global.u32 	%r655, [%rd7+140];
	xor.b32  	%r1043, %r1043, %r655;
	ld.global.u32 	%r656, [%rd7+144];
	xor.b32  	%r1042, %r1042, %r656;
	ld.global.u32 	%r657, [%rd7+148];
	xor.b32  	%r1041, %r1041, %r657;
	ld.global.u32 	%r658, [%rd7+152];
	xor.b32  	%r1040, %r1040, %r658;
	ld.global.u32 	%r659, [%rd7+156];
	xor.b32  	%r1039, %r1039, %r659;
$L__BB0_22:
	and.b32  	%r661, %r602, 256;
	setp.eq.s32 	%p13, %r661, 0;
	@%p13 bra 	$L__BB0_24;
	ld.global.u32 	%r662, [%rd7+160];
	xor.b32  	%r1043, %r1043, %r662;
	ld.global.u32 	%r663, [%rd7+164];
	xor.b32  	%r1042, %r1042, %r663;
	ld.global.u32 	%r664, [%rd7+168];
	xor.b32  	%r1041, %r1041, %r664;
	ld.global.u32 	%r665, [%rd7+172];
	xor.b32  	%r1040, %r1040, %r665;
	ld.global.u32 	%r666, [%rd7+176];
	xor.b32  	%r1039, %r1039, %r666;
$L__BB0_24:
	and.b32  	%r668, %r602, 512;
	setp.eq.s32 	%p14, %r668, 0;
	@%p14 bra 	$L__BB0_26;
	ld.global.u32 	%r669, [%rd7+180];
	xor.b32  	%r1043, %r1043, %r669;
	ld.global.u32 	%r670, [%rd7+184];
	xor.b32  	%r1042, %r1042, %r670;
	ld.global.u32 	%r671, [%rd7+188];
	xor.b32  	%r1041, %r1041, %r671;
	ld.global.u32 	%r672, [%rd7+192];
	xor.b32  	%r1040, %r1040, %r672;
	ld.global.u32 	%r673, [%rd7+196];
	xor.b32  	%r1039, %r1039, %r673;
$L__BB0_26:
	and.b32  	%r675, %r602, 1024;
	setp.eq.s32 	%p15, %r675, 0;
	@%p15 bra 	$L__BB0_28;
	ld.global.u32 	%r676, [%rd7+200];
	xor.b32  	%r1043, %r1043, %r676;
	ld.global.u32 	%r677, [%rd7+204];
	xor.b32  	%r1042, %r1042, %r677;
	ld.global.u32 	%r678, [%rd7+208];
	xor.b32  	%r1041, %r1041, %r678;
	ld.global.u32 	%r679, [%rd7+212];
	xor.b32  	%r1040, %r1040, %r679;
	ld.global.u32 	%r680, [%rd7+216];
	xor.b32  	%r1039, %r1039, %r680;
$L__BB0_28:
	and.b32  	%r682, %r602, 2048;
	setp.eq.s32 	%p16, %r682, 0;
	@%p16 bra 	$L__BB0_30;
	ld.global.u32 	%r683, [%rd7+220];
	xor.b32  	%r1043, %r1043, %r683;
	ld.global.u32 	%r684, [%rd7+224];
	xor.b32  	%r1042, %r1042, %r684;
	ld.global.u32 	%r685, [%rd7+228];
	xor.b32  	%r1041, %r1041, %r685;
	ld.global.u32 	%r686, [%rd7+232];
	xor.b32  	%r1040, %r1040, %r686;
	ld.global.u32 	%r687, [%rd7+236];
	xor.b32  	%r1039, %r1039, %r687;
$L__BB0_30:
	and.b32  	%r689, %r602, 4096;
	setp.eq.s32 	%p17, %r689, 0;
	@%p17 bra 	$L__BB0_32;
	ld.global.u32 	%r690, [%rd7+240];
	xor.b32  	%r1043, %r1043, %r690;
	ld.global.u32 	%r691, [%rd7+244];
	xor.b32  	%r1042, %r1042, %r691;
	ld.global.u32 	%r692, [%rd7+248];
	xor.b32  	%r1041, %r1041, %r692;
	ld.global.u32 	%r693, [%rd7+252];
	xor.b32  	%r1040, %r1040, %r693;
	ld.global.u32 	%r694, [%rd7+256];
	xor.b32  	%r1039, %r1039, %r694;
$L__BB0_32:
	and.b32  	%r696, %r602, 8192;
	setp.eq.s32 	%p18, %r696, 0;
	@%p18 bra 	$L__BB0_34;
	ld.global.u32 	%r697, [%rd7+260];
	xor.b32  	%r1043, %r1043, %r697;
	ld.global.u32 	%r698, [%rd7+264];
	xor.b32  	%r1042, %r1042, %r698;
	ld.global.u32 	%r699, [%rd7+268];
	xor.b32  	%r1041, %r1041, %r699;
	ld.global.u32 	%r700, [%rd7+272];
	xor.b32  	%r1040, %r1040, %r700;
	ld.global.u32 	%r701, [%rd7+276];
	xor.b32  	%r1039, %r1039, %r701;
$L__BB0_34:
	and.b32  	%r703, %r602, 16384;
	setp.eq.s32 	%p19, %r703, 0;
	@%p19 bra 	$L__BB0_36;
	ld.global.u32 	%r704, [%rd7+280];
	xor.b32  	%r1043, %r1043, %r704;
	ld.global.u32 	%r705, [%rd7+284];
	xor.b32  	%r1042, %r1042, %r705;
	ld.global.u32 	%r706, [%rd7+288];
	xor.b32  	%r1041, %r1041, %r706;
	ld.global.u32 	%r707, [%rd7+292];
	xor.b32  	%r1040, %r1040, %r707;
	ld.global.u32 	%r708, [%rd7+296];
	xor.b32  	%r1039, %r1039, %r708;
$L__BB0_36:
	and.b32  	%r710, %r602, 32768;
	setp.eq.s32 	%p20, %r710, 0;
	@%p20 bra 	$L__BB0_38;
	ld.global.u32 	%r711, [%rd7+300];
	xor.b32  	%r1043, %r1043, %r711;
	ld.global.u32 	%r712, [%rd7+304];
	xor.b32  	%r1042, %r1042, %r712;
	ld.global.u32 	%r713, [%rd7+308];
	xor.b32  	%r1041, %r1041, %r713;
	ld.global.u32 	%r714, [%rd7+312];
	xor.b32  	%r1040, %r1040, %r714;
	ld.global.u32 	%r715, [%rd7+316];
	xor.b32  	%r1039, %r1039, %r715;
$L__BB0_38:
	add.s32 	%r1038, %r1038, 16;
	setp.ne.s32 	%p21, %r1038, 32;
	@%p21 bra 	$L__BB0_6;
	mad.lo.s32 	%r716, %r1032, -31, %r17;
	add.s32 	%r1032, %r716, 1;
	setp.ne.s32 	%p22, %r1032, 5;
	@%p22 bra 	$L__BB0_5;
	st.local.u32 	[%rd2+4], %r1043;
	st.local.v2.u32 	[%rd2+8], {%r1042, %r1041};
	st.local.v2.u32 	[%rd2+16], {%r1040, %r1039};
	setp.eq.s64 	%p23, %rd5, 1;
	@%p23 bra 	$L__BB0_115;
	mov.b32 	%r1039, 0;
	mov.u32 	%r1040, %r1039;
	mov.u32 	%r1041, %r1039;
	mov.u32 	%r1042, %r1039;
	mov.u32 	%r1043, %r1039;
	mov.u32 	%r1124, %r1039;
$L__BB0_42:
	mul.wide.u32 	%rd18, %r1124, 4;
	add.s64 	%rd19, %rd2, %rd18;
	ld.local.u32 	%r192, [%rd19+4];
	shl.b32 	%r193, %r1124, 5;
	mov.b32 	%r1130, 0;
$L__BB0_43:
	.pragma "nounroll";
	shr.u32 	%r719, %r192, %r1130;
	and.b32  	%r720, %r719, 1;
	setp.eq.b32 	%p24, %r720, 1;
	not.pred 	%p25, %p24;
	add.s32 	%r721, %r193, %r1130;
	mul.lo.s32 	%r722, %r721, 5;
	mul.wide.u32 	%rd20, %r722, 4;
	add.s64 	%rd8, %rd6, %rd20;
	@%p25 bra 	$L__BB0_45;
	ld.global.u32 	%r723, [%rd8];
	xor.b32  	%r1043, %r1043, %r723;
	ld.global.u32 	%r724, [%rd8+4];
	xor.b32  	%r1042, %r1042, %r724;
	ld.global.u32 	%r725, [%rd8+8];
	xor.b32  	%r1041, %r1041, %r725;
	ld.global.u32 	%r726, [%rd8+12];
	xor.b32  	%r1040, %r1040, %r726;
	ld.global.u32 	%r727, [%rd8+16];
	xor.b32  	%r1039, %r1039, %r727;
$L__BB0_45:
	and.b32  	%r729, %r719, 2;
	setp.eq.s32 	%p26, %r729, 0;
	@%p26 bra 	$L__BB0_47;
	ld.global.u32 	%r730, [%rd8+20];
	xor.b32  	%r1043, %r1043, %r730;
	ld.global.u32 	%r731, [%rd8+24];
	xor.b32  	%r1042, %r1042, %r731;
	ld.global.u32 	%r732, [%rd8+28];
	xor.b32  	%r1041, %r1041, %r732;
	ld.global.u32 	%r733, [%rd8+32];
	xor.b32  	%r1040, %r1040, %r733;
	ld.global.u32 	%r734, [%rd8+36];
	xor.b32  	%r1039, %r1039, %r734;
$L__BB0_47:
	and.b32  	%r736, %r719, 4;
	setp.eq.s32 	%p27, %r736, 0;
	@%p27 bra 	$L__BB0_49;
	ld.global.u32 	%r737, [%rd8+40];
	xor.b32  	%r1043, %r1043, %r737;
	ld.global.u32 	%r738, [%rd8+44];
	xor.b32  	%r1042, %r1042, %r738;
	ld.global.u32 	%r739, [%rd8+48];
	xor.b32  	%r1041, %r1041, %r739;
	ld.global.u32 	%r740, [%rd8+52];
	xor.b32  	%r1040, %r1040, %r740;
	ld.global.u32 	%r741, [%rd8+56];
	xor.b32  	%r1039, %r1039, %r741;
$L__BB0_49:
	and.b32  	%r743, %r719, 8;
	setp.eq.s32 	%p28, %r743, 0;
	@%p28 bra 	$L__BB0_51;
	ld.global.u32 	%r744, [%rd8+60];
	xor.b32  	%r1043, %r1043, %r744;
	ld.global.u32 	%r745, [%rd8+64];
	xor.b32  	%r1042, %r1042, %r745;
	ld.global.u32 	%r746, [%rd8+68];
	xor.b32  	%r1041, %r1041, %r746;
	ld.global.u32 	%r747, [%rd8+72];
	xor.b32  	%r1040, %r1040, %r747;
	ld.global.u32 	%r748, [%rd8+76];
	xor.b32  	%r1039, %r1039, %r748;
$L__BB0_51:
	and.b32  	%r750, %r719, 16;
	setp.eq.s32 	%p29, %r750, 0;
	@%p29 bra 	$L__BB0_53;
	ld.global.u32 	%r751, [%rd8+80];
	xor.b32  	%r1043, %r1043, %r751;
	ld.global.u32 	%r752, [%rd8+84];
	xor.b32  	%r1042, %r1042, %r752;
	ld.global.u32 	%r753, [%rd8+88];
	xor.b32  	%r1041, %r1041, %r753;
	ld.global.u32 	%r754, [%rd8+92];
	xor.b32  	%r1040, %r1040, %r754;
	ld.global.u32 	%r755, [%rd8+96];
	xor.b32  	%r1039, %r1039, %r755;
$L__BB0_53:
	and.b32  	%r757, %r719, 32;
	setp.eq.s32 	%p30, %r757, 0;
	@%p30 bra 	$L__BB0_55;
	ld.global.u32 	%r758, [%rd8+100];
	xor.b32  	%r1043, %r1043, %r758;
	ld.global.u32 	%r759, [%rd8+104];
	xor.b32  	%r1042, %r1042, %r759;
	ld.global.u32 	%r760, [%rd8+108];
	xor.b32  	%r1041, %r1041, %r760;
	ld.global.u32 	%r761, [%rd8+112];
	xor.b32  	%r1040, %r1040, %r761;
	ld.global.u32 	%r762, [%rd8+116];
	xor.b32  	%r1039, %r1039, %r762;
$L__BB0_55:
	and.b32  	%r764, %r719, 64;
	setp.eq.s32 	%p31, %r764, 0;
	@%p31 bra 	$L__BB0_57;
	ld.global.u32 	%r765, [%rd8+120];
	xor.b32  	%r1043, %r1043, %r765;
	ld.global.u32 	%r766, [%rd8+124];
	xor.b32  	%r1042, %r1042, %r766;
	ld.global.u32 	%r767, [%rd8+128];
	xor.b32  	%r1041, %r1041, %r767;
	ld.global.u32 	%r768, [%rd8+132];
	xor.b32  	%r1040, %r1040, %r768;
	ld.global.u32 	%r769, [%rd8+136];
	xor.b32  	%r1039, %r1039, %r769;
$L__BB0_57:
	and.b32  	%r771, %r719, 128;
	setp.eq.s32 	%p32, %r771, 0;
	@%p32 bra 	$L__BB0_59;
	ld.global.u32 	%r772, [%rd8+140];
	xor.b32  	%r1043, %r1043, %r772;
	ld.global.u32 	%r773, [%rd8+144];
	xor.b32  	%r1042, %r1042, %r773;
	ld.global.u32 	%r774, [%rd8+148];
	xor.b32  	%r1041, %r1041, %r774;
	ld.global.u32 	%r775, [%rd8+152];
	xor.b32  	%r1040, %r1040, %r775;
	ld.global.u32 	%r776, [%rd8+156];
	xor.b32  	%r1039, %r1039, %r776;
$L__BB0_59:
	and.b32  	%r778, %r719, 256;
	setp.eq.s32 	%p33, %r778, 0;
	@%p33 bra 	$L__BB0_61;
	ld.global.u32 	%r779, [%rd8+160];
	xor.b32  	%r1043, %r1043, %r779;
	ld.global.u32 	%r780, [%rd8+164];
	xor.b32  	%r1042, %r1042, %r780;
	ld.global.u32 	%r781, [%rd8+168];
	xor.b32  	%r1041, %r1041, %r781;
	ld.global.u32 	%r782, [%rd8+172];
	xor.b32  	%r1040, %r1040, %r782;
	ld.global.u32 	%r783, [%rd8+176];
	xor.b32  	%r1039, %r1039, %r783;
$L__BB0_61:
	and.b32  	%r785, %r719, 512;
	setp.eq.s32 	%p34, %r785, 0;
	@%p34 bra 	$L__BB0_63;
	ld.global.u32 	%r786, [%rd8+180];
	xor.b32  	%r1043, %r1043, %r786;
	ld.global.u32 	%r787, [%rd8+184];
	xor.b32  	%r1042, %r1042, %r787;
	ld.global.u32 	%r788, [%rd8+188];
	xor.b32  	%r1041, %r1041, %r788;
	ld.global.u32 	%r789, [%rd8+192];
	xor.b32  	%r1040, %r1040, %r789;
	ld.global.u32 	%r790, [%rd8+196];
	xor.b32  	%r1039, %r1039, %r790;
$L__BB0_63:
	and.b32  	%r792, %r719, 1024;
	setp.eq.s32 	%p35, %r792, 0;
	@%p35 bra 	$L__BB0_65;
	ld.global.u32 	%r793, [%rd8+200];
	xor.b32  	%r1043, %r1043, %r793;
	ld.global.u32 	%r794, [%rd8+204];
	xor.b32  	%r1042, %r1042, %r794;
	ld.global.u32 	%r795, [%rd8+208];
	xor.b32  	%r1041, %r1041, %r795;
	ld.global.u32 	%r796, [%rd8+212];
	xor.b32  	%r1040, %r1040, %r796;
	ld.global.u32 	%r797, [%rd8+216];
	xor.b32  	%r1039, %r1039, %r797;
$L__BB0_65:
	and.b32  	%r799, %r719, 2048;
	setp.eq.s32 	%p36, %r799, 0;
	@%p36 bra 	$L__BB0_67;
	ld.global.u32 	%r800, [%rd8+220];
	xor.b32  	%r1043, %r1043, %r800;
	ld.global.u32 	%r801, [%rd8+224];
	xor.b32  	%r1042, %r1042, %r801;
	ld.global.u32 	%r802, [%rd8+228];
	xor.b32  	%r1041, %r1041, %r802;
	ld.global.u32 	%r803, [%rd8+232];
	xor.b32  	%r1040, %r1040, %r803;
	ld.global.u32 	%r804, [%rd8+236];
	xor.b32  	%r1039, %r1039, %r804;
$L__BB0_67:
	and.b32  	%r806, %r719, 4096;
	setp.eq.s32 	%p37, %r806, 0;
	@%p37 bra 	$L__BB0_69;
	ld.global.u32 	%r807, [%rd8+240];
	xor.b32  	%r1043, %r1043, %r807;
	ld.global.u32 	%r808, [%rd8+244];
	xor.b32  	%r1042, %r1042, %r808;
	ld.global.u32 	%r809, [%rd8+248];
	xor.b32  	%r1041, %r1041, %r809;
	ld.global.u32 	%r810, [%rd8+252];
	xor.b32  	%r1040, %r1040, %r810;
	ld.global.u32 	%r811, [%rd8+256];
	xor.b32  	%r1039, %r1039, %r811;
$L__BB0_69:
	and.b32  	%r813, %r719, 8192;
	setp.eq.s32 	%p38, %r813, 0;
	@%p38 bra 	$L__BB0_71;
	ld.global.u32 	%r814, [%rd8+260];
	xor.b32  	%r1043, %r1043, %r814;
	ld.global.u32 	%r815, [%rd8+264];
	xor.b32  	%r1042, %r1042, %r815;
	ld.global.u32 	%r816, [%rd8+268];
	xor.b32  	%r1041, %r1041, %r816;
	ld.global.u32 	%r817, [%rd8+272];
	xor.b32  	%r1040, %r1040, %r817;
	ld.global.u32 	%r818, [%rd8+276];
	xor.b32  	%r1039, %r1039, %r818;
$L__BB0_71:
	and.b32  	%r820, %r719, 16384;
	setp.eq.s32 	%p39, %r820, 0;
	@%p39 bra 	$L__BB0_73;
	ld.global.u32 	%r821, [%rd8+280];
	xor.b32  	%r1043, %r1043, %r821;
	ld.global.u32 	%r822, [%rd8+284];
	xor.b32  	%r1042, %r1042, %r822;
	ld.global.u32 	%r823, [%rd8+288];
	xor.b32  	%r1041, %r1041, %r823;
	ld.global.u32 	%r824, [%rd8+292];
	xor.b32  	%r1040, %r1040, %r824;
	ld.global.u32 	%r825, [%rd8+296];
	xor.b32  	%r1039, %r1039, %r825;
$L__BB0_73:
	and.b32  	%r827, %r719, 32768;
	setp.eq.s32 	%p40, %r827, 0;
	@%p40 bra 	$L__BB0_75;
	ld.global.u32 	%r828, [%rd8+300];
	xor.b32  	%r1043, %r1043, %r828;
	ld.global.u32 	%r829, [%rd8+304];
	xor.b32  	%r1042, %r1042, %r829;
	ld.global.u32 	%r830, [%rd8+308];
	xor.b32  	%r1041, %r1041, %r830;
	ld.global.u32 	%r831, [%rd8+312];
	xor.b32  	%r1040, %r1040, %r831;
	ld.global.u32 	%r832, [%rd8+316];
	xor.b32  	%r1039, %r1039, %r832;
$L__BB0_75:
	add.s32 	%r1130, %r1130, 16;
	setp.ne.s32 	%p41, %r1130, 32;
	@%p41 bra 	$L__BB0_43;
	mad.lo.s32 	%r833, %r1124, -31, %r193;
	add.s32 	%r1124, %r833, 1;
	setp.ne.s32 	%p42, %r1124, 5;
	@%p42 bra 	$L__BB0_42;
	st.local.u32 	[%rd2+4], %r1043;
	st.local.v2.u32 	[%rd2+8], {%r1042, %r1041};
	st.local.v2.u32 	[%rd2+16], {%r1040, %r1039};
	setp.ne.s64 	%p43, %rd5, 3;
	@%p43 bra 	$L__BB0_115;
	mov.b32 	%r1039, 0;
	mov.u32 	%r1040, %r1039;
	mov.u32 	%r1041, %r1039;
	mov.u32 	%r1042, %r1039;
	mov.u32 	%r1043, %r1039;
	mov.u32 	%r1216, %r1039;
$L__BB0_79:
	mul.wide.u32 	%rd21, %r1216, 4;
	add.s64 	%rd22, %rd2, %rd21;
	ld.local.u32 	%r368, [%rd22+4];
	shl.b32 	%r369, %r1216, 5;
	mov.b32 	%r1222, 0;
$L__BB0_80:
	.pragma "nounroll";
	shr.u32 	%r836, %r368, %r1222;
	and.b32  	%r837, %r836, 1;
	setp.eq.b32 	%p44, %r837, 1;
	not.pred 	%p45, %p44;
	add.s32 	%r838, %r369, %r1222;
	mul.lo.s32 	%r839, %r838, 5;
	mul.wide.u32 	%rd23, %r839, 4;
	add.s64 	%rd9, %rd6, %rd23;
	@%p45 bra 	$L__BB0_82;
	ld.global.u32 	%r840, [%rd9];
	xor.b32  	%r1043, %r1043, %r840;
	ld.global.u32 	%r841, [%rd9+4];
	xor.b32  	%r1042, %r1042, %r841;
	ld.global.u32 	%r842, [%rd9+8];
	xor.b32  	%r1041, %r1041, %r842;
	ld.global.u32 	%r843, [%rd9+12];
	xor.b32  	%r1040, %r1040, %r843;
	ld.global.u32 	%r844, [%rd9+16];
	xor.b32  	%r1039, %r1039, %r844;
$L__BB0_82:
	and.b32  	%r846, %r836, 2;
	setp.eq.s32 	%p46, %r846, 0;
	@%p46 bra 	$L__BB0_84;
	ld.global.u32 	%r847, [%rd9+20];
	xor.b32  	%r1043, %r1043, %r847;
	ld.global.u32 	%r848, [%rd9+24];
	xor.b32  	%r1042, %r1042, %r848;
	ld.global.u32 	%r849, [%rd9+28];
	xor.b32  	%r1041, %r1041, %r849;
	ld.global.u32 	%r850, [%rd9+32];
	xor.b32  	%r1040, %r1040, %r850;
	ld.global.u32 	%r851, [%rd9+36];
	xor.b32  	%r1039, %r1039, %r851;
$L__BB0_84:
	and.b32  	%r853, %r836, 4;
	setp.eq.s32 	%p47, %r853, 0;
	@%p47 bra 	$L__BB0_86;
	ld.global.u32 	%r854, [%rd9+40];
	xor.b32  	%r1043, %r1043, %r854;
	ld.global.u32 	%r855, [%rd9+44];
	xor.b32  	%r1042, %r1042, %r855;
	ld.global.u32 	%r856, [%rd9+48];
	xor.b32  	%r1041, %r1041, %r856;
	ld.global.u32 	%r857, [%rd9+52];
	xor.b32  	%r1040, %r1040, %r857;
	ld.global.u32 	%r858, [%rd9+56];
	xor.b32  	%r1039, %r1039, %r858;
$L__BB0_86:
	and.b32  	%r860, %r836, 8;
	setp.eq.s32 	%p48, %r860, 0;
	@%p48 bra 	$L__BB0_88;
	ld.global.u32 	%r861, [%rd9+60];
	xor.b32  	%r1043, %r1043, %r861;
	ld.global.u32 	%r862, [%rd9+64];
	xor.b32  	%r1042, %r1042, %r862;
	ld.global.u32 	%r863, [%rd9+68];
	xor.b32  	%r1041, %r1041, %r863;
	ld.global.u32 	%r864, [%rd9+72];
	xor.b32  	%r1040, %r1040, %r864;
	ld.global.u32 	%r865, [%rd9+76];
	xor.b32  	%r1039, %r1039, %r865;
$L__BB0_88:
	and.b32  	%r867, %r836, 16;
	setp.eq.s32 	%p49, %r867, 0;
	@%p49 bra 	$L__BB0_90;
	ld.global.u32 	%r868, [%rd9+80];
	xor.b32  	%r1043, %r1043, %r868;
	ld.global.u32 	%r869, [%rd9+84];
	xor.b32  	%r1042, %r1042, %r869;
	ld.global.u32 	%r870, [%rd9+88];
	xor.b32  	%r1041, %r1041, %r870;
	ld.global.u32 	%r871, [%rd9+92];
	xor.b32  	%r1040, %r1040, %r871;
	ld.global.u32 	%r872, [%rd9+96];
	xor.b32  	%r1039, %r1039, %r872;
$L__BB0_90:
	and.b32  	%r874, %r836, 32;
	setp.eq.s32 	%p50, %r874, 0;
	@%p50 bra 	$L__BB0_92;
	ld.global.u32 	%r875, [%rd9+100];
	xor.b32  	%r1043, %r1043, %r875;
	ld.global.u32 	%r876, [%rd9+104];
	xor.b32  	%r1042, %r1042, %r876;
	ld.global.u32 	%r877, [%rd9+108];
	xor.b32  	%r1041, %r1041, %r877;
	ld.global.u32 	%r878, [%rd9+112];
	xor.b32  	%r1040, %r1040, %r878;
	ld.global.u32 	%r879, [%rd9+116];
	xor.b32  	%r1039, %r1039, %r879;
$L__BB0_92:
	and.b32  	%r881, %r836, 64;
	setp.eq.s32 	%p51, %r881, 0;
	@%p51 bra 	$L__BB0_94;
	ld.global.u32 	%r882, [%rd9+120];
	xor.b32  	%r1043, %r1043, %r882;
	ld.global.u32 	%r883, [%rd9+124];
	xor.b32  	%r1042, %r1042, %r883;
	ld.global.u32 	%r884, [%rd9+128];
	xor.b32  	%r1041, %r1041, %r884;
	ld.global.u32 	%r885, [%rd9+132];
	xor.b32  	%r1040, %r1040, %r885;
	ld.global.u32 	%r886, [%rd9+136];
	xor.b32  	%r1039, %r1039, %r886;
$L__BB0_94:
	and.b32  	%r888, %r836, 128;
	setp.eq.s32 	%p52, %r888, 0;
	@%p52 bra 	$L__BB0_96;
	ld.global.u32 	%r889, [%rd9+140];
	xor.b32  	%r1043, %r1043, %r889;
	ld.global.u32 	%r890, [%rd9+144];
	xor.b32  	%r1042, %r1042, %r890;
	ld.global.u32 	%r891, [%rd9+148];
	xor.b32  	%r1041, %r1041, %r891;
	ld.global.u32 	%r892, [%rd9+152];
	xor.b32  	%r1040, %r1040, %r892;
	ld.global.u32 	%r893, [%rd9+156];
	xor.b32  	%r1039, %r1039, %r893;
$L__BB0_96:
	and.b32  	%r895, %r836, 256;
	setp.eq.s32 	%p53, %r895, 0;
	@%p53 bra 	$L__BB0_98;
	ld.global.u32 	%r896, [%rd9+160];
	xor.b32  	%r1043, %r1043, %r896;
	ld.global.u32 	%r897, [%rd9+164];
	xor.b32  	%r1042, %r1042, %r897;
	ld.global.u32 	%r898, [%rd9+168];
	xor.b32  	%r1041, %r1041, %r898;
	ld.global.u32 	%r899, [%rd9+172];
	xor.b32  	%r1040, %r1040, %r899;
	ld.global.u32 	%r900, [%rd9+176];
	xor.b32  	%r1039, %r1039, %r900;
$L__BB0_98:
	and.b32  	%r902, %r836, 512;
	setp.eq.s32 	%p54, %r902, 0;
	@%p54 bra 	$L__BB0_100;
	ld.global.u32 	%r903, [%rd9+180];
	xor.b32  	%r1043, %r1043, %r903;
	ld.global.u32 	%r904, [%rd9+184];
	xor.b32  	%r1042, %r1042, %r904;
	ld.global.u32 	%r905, [%rd9+188];
	xor.b32  	%r1041, %r1041, %r905;
	ld.global.u32 	%r906, [%rd9+192];
	xor.b32  	%r1040, %r1040, %r906;
	ld.global.u32 	%r907, [%rd9+196];
	xor.b32  	%r1039, %r1039, %r907;
$L__BB0_100:
	and.b32  	%r909, %r836, 1024;
	setp.eq.s32 	%p55, %r909, 0;
	@%p55 bra 	$L__BB0_102;
	ld.global.u32 	%r910, [%rd9+200];
	xor.b32  	%r1043, %r1043, %r910;
	ld.global.u32 	%r911, [%rd9+204];
	xor.b32  	%r1042, %r1042, %r911;
	ld.global.u32 	%r912, [%rd9+208];
	xor.b32  	%r1041, %r1041, %r912;
	ld.global.u32 	%r913, [%rd9+212];
	xor.b32  	%r1040, %r1040, %r913;
	ld.global.u32 	%r914, [%rd9+216];
	xor.b32  	%r1039, %r1039, %r914;
$L__BB0_102:
	and.b32  	%r916, %r836, 2048;
	setp.eq.s32 	%p56, %r916, 0;
	@%p56 bra 	$L__BB0_104;
	ld.global.u32 	%r917, [%rd9+220];
	xor.b32  	%r1043, %r1043, %r917;
	ld.global.u32 	%r918, [%rd9+224];
	xor.b32  	%r1042, %r1042, %r918;
	ld.global.u32 	%r919, [%rd9+228];
	xor.b32  	%r1041, %r1041, %r919;
	ld.global.u32 	%r920, [%rd9+232];
	xor.b32  	%r1040, %r1040, %r920;
	ld.global.u32 	%r921, [%rd9+236];
	xor.b32  	%r1039, %r1039, %r921;
$L__BB0_104:
	and.b32  	%r923, %r836, 4096;
	setp.eq.s32 	%p57, %r923, 0;
	@%p57 bra 	$L__BB0_106;
	ld.global.u32 	%r924, [%rd9+240];
	xor.b32  	%r1043, %r1043, %r924;
	ld.global.u32 	%r925, [%rd9+244];
	xor.b32  	%r1042, %r1042, %r925;
	ld.global.u32 	%r926, [%rd9+248];
	xor.b32  	%r1041, %r1041, %r926;
	ld.global.u32 	%r927, [%rd9+252];
	xor.b32  	%r1040, %r1040, %r927;
	ld.global.u32 	%r928, [%rd9+256];
	xor.b32  	%r1039, %r1039, %r928;
$L__BB0_106:
	and.b32  	%r930, %r836, 8192;
	setp.eq.s32 	%p58, %r930, 0;
	@%p58 bra 	$L__BB0_108;
	ld.global.u32 	%r931, [%rd9+260];
	xor.b32  	%r1043, %r1043, %r931;
	ld.global.u32 	%r932, [%rd9+264];
	xor.b32  	%r1042, %r1042, %r932;
	ld.global.u32 	%r933, [%rd9+268];
	xor.b32  	%r1041, %r1041, %r933;
	ld.global.u32 	%r934, [%rd9+272];
	xor.b32  	%r1040, %r1040, %r934;
	ld.global.u32 	%r935, [%rd9+276];
	xor.b32  	%r1039, %r1039, %r935;
$L__BB0_108:
	and.b32  	%r937, %r836, 16384;
	setp.eq.s32 	%p59, %r937, 0;
	@%p59 bra 	$L__BB0_110;
	ld.global.u32 	%r938, [%rd9+280];
	xor.b32  	%r1043, %r1043, %r938;
	ld.global.u32 	%r939, [%rd9+284];
	xor.b32  	%r1042, %r1042, %r939;
	ld.global.u32 	%r940, [%rd9+288];
	xor.b32  	%r1041, %r1041, %r940;
	ld.global.u32 	%r941, [%rd9+292];
	xor.b32  	%r1040, %r1040, %r941;
	ld.global.u32 	%r942, [%rd9+296];
	xor.b32  	%r1039, %r1039, %r942;
$L__BB0_110:
	and.b32  	%r944, %r836, 32768;
	setp.eq.s32 	%p60, %r944, 0;
	@%p60 bra 	$L__BB0_112;
	ld.global.u32 	%r945, [%rd9+300];
	xor.b32  	%r1043, %r1043, %r945;
	ld.global.u32 	%r946, [%rd9+304];
	xor.b32  	%r1042, %r1042, %r946;
	ld.global.u32 	%r947, [%rd9+308];
	xor.b32  	%r1041, %r1041, %r947;
	ld.global.u32 	%r948, [%rd9+312];
	xor.b32  	%r1040, %r1040, %r948;
	ld.global.u32 	%r949, [%rd9+316];
	xor.b32  	%r1039, %r1039, %r949;
$L__BB0_112:
	add.s32 	%r1222, %r1222, 16;
	setp.ne.s32 	%p61, %r1222, 32;
	@%p61 bra 	$L__BB0_80;
	mad.lo.s32 	%r950, %r1216, -31, %r369;
	add.s32 	%r1216, %r950, 1;
	setp.ne.s32 	%p62, %r1216, 5;
	@%p62 bra 	$L__BB0_79;
	st.local.u32 	[%rd2+4], %r1043;
	st.local.v2.u32 	[%rd2+8], {%r1042, %r1041};
	st.local.v2.u32 	[%rd2+16], {%r1040, %r1039};
$L__BB0_115:
	shr.u64 	%rd38, %rd4, 2;
	add.s32 	%r1026, %r1026, 1;
	setp.gt.u64 	%p63, %rd4, 3;
	@%p63 bra 	$L__BB0_3;
$L__BB0_116:
	ld.param.f64 	%fd99, [_Z20generate_path_kernelPdiidddd_param_3];
	ld.param.u32 	%r1019, [_Z20generate_path_kernelPdiidddd_param_2];
	mul.wide.s32 	%rd24, %r3, 8;
	add.s64 	%rd25, %rd1, %rd24;
	st.global.f64 	[%rd25], %fd99;
	setp.lt.s32 	%p64, %r1019, 2;
	@%p64 bra 	$L__BB0_130;
	ld.param.f64 	%fd102, [_Z20generate_path_kernelPdiidddd_param_5];
	ld.param.f64 	%fd101, [_Z20generate_path_kernelPdiidddd_param_4];
	ld.param.f64 	%fd104, [_Z20generate_path_kernelPdiidddd_param_3];
	ld.param.u32 	%r1020, [_Z20generate_path_kernelPdiidddd_param_2];
	mov.b32 	%r954, 1127219200;
	mov.b32 	%r955, -2147483648;
	mov.b64 	%fd1, {%r955, %r954};
	sqrt.rn.f64 	%fd2, %fd101;
	mul.f64 	%fd3, %fd101, %fd102;
	neg.s32 	%r1314, %r1020;
	add.s32 	%r956, %r2, %r584;
	add.s32 	%r1313, %r956, %r1;
	mov.b32 	%r1321, 0;
	mov.b32 	%r1326, 716983765;
	mov.f64 	%fd111, 0d0000000000000000;
$L__BB0_118:
	setp.eq.s32 	%p65, %r1321, 1;
	mov.b32 	%r1321, 0;
	mov.f64 	%fd112, %fd111;
	@%p65 bra 	$L__BB0_129;
	shr.u32 	%r959, %r1043, 2;
	xor.b32  	%r960, %r959, %r1043;
	shl.b32 	%r961, %r1039, 4;
	shl.b32 	%r962, %r960, 1;
	xor.b32  	%r963, %r962, %r961;
	xor.b32  	%r964, %r963, %r960;
	xor.b32  	%r560, %r964, %r1039;
	add.s32 	%r965, %r1326, %r560;
	add.s32 	%r966, %r965, 362437;
	shr.u32 	%r967, %r1042, 2;
	xor.b32  	%r968, %r967, %r1042;
	shl.b32 	%r969, %r560, 4;
	shl.b32 	%r970, %r968, 1;
	xor.b32  	%r971, %r970, %r969;
	xor.b32  	%r972, %r971, %r968;
	xor.b32  	%r561, %r972, %r560;
	add.s32 	%r973, %r1326, %r561;
	add.s32 	%r974, %r973, 724874;
	shr.u32 	%r975, %r1041, 2;
	xor.b32  	%r976, %r975, %r1041;
	shl.b32 	%r977, %r561, 4;
	shl.b32 	%r978, %r976, 1;
	xor.b32  	%r979, %r978, %r977;
	xor.b32  	%r980, %r979, %r976;
	xor.b32  	%r562, %r980, %r561;
	add.s32 	%r981, %r1326, %r562;
	add.s32 	%r982, %r981, 1087311;
	shr.u32 	%r983, %r1040, 2;
	xor.b32  	%r984, %r983, %r1040;
	shl.b32 	%r985, %r562, 4;
	shl.b32 	%r986, %r984, 1;
	xor.b32  	%r987, %r986, %r985;
	xor.b32  	%r988, %r987, %r984;
	xor.b32  	%r1333, %r988, %r562;
	add.s32 	%r1326, %r1326, 1449748;
	add.s32 	%r989, %r1333, %r1326;
	cvt.u64.u32 	%rd26, %r966;
	mul.wide.u32 	%rd27, %r974, 2097152;
	xor.b64  	%rd28, %rd27, %rd26;
	cvt.rn.f64.u64 	%fd34, %rd28;
	fma.rn.f64 	%fd106, %fd34, 0d3CA0000000000000, 0d3C90000000000000;
	cvt.u64.u32 	%rd29, %r982;
	mul.wide.u32 	%rd30, %r989, 2097152;
	xor.b64  	%rd31, %rd30, %rd29;
	cvt.rn.f64.u64 	%fd35, %rd31;
	fma.rn.f64 	%fd7, %fd35, 0d3CB0000000000000, 0d3CA0000000000000;
	{
	.reg .b32 %temp; 
	mov.b64 	{%temp, %r1322}, %fd106;
	}
	{
	.reg .b32 %temp; 
	mov.b64 	{%r1323, %temp}, %fd106;
	}
	setp.gt.s32 	%p66, %r1322, 1048575;
	mov.b32 	%r1324, -1023;
	@%p66 bra 	$L__BB0_121;
	mul.f64 	%fd106, %fd106, 0d4350000000000000;
	{
	.reg .b32 %temp; 
	mov.b64 	{%temp, %r1322}, %fd106;
	}
	{
	.reg .b32 %temp; 
	mov.b64 	{%r1323, %temp}, %fd106;
	}
	mov.b32 	%r1324, -1077;
$L__BB0_121:
	add.s32 	%r991, %r1322, -1;
	setp.gt.u32 	%p67, %r991, 2146435070;
	@%p67 bra 	$L__BB0_125;
	shr.u32 	%r994, %r1322, 20;
	add.s32 	%r1325, %r1324, %r994;
	and.b32  	%r995, %r1322, 1048575;
	or.b32  	%r996, %r995, 1072693248;
	mov.b64 	%fd107, {%r1323, %r996};
	setp.lt.u32 	%p69, %r996, 1073127583;
	@%p69 bra 	$L__BB0_124;
	{
	.reg .b32 %temp; 
	mov.b64 	{%r997, %temp}, %fd107;
	}
	{
	.reg .b32 %temp; 
	mov.b64 	{%temp, %r998}, %fd107;
	}
	add.s32 	%r999, %r998, -1048576;
	mov.b64 	%fd107, {%r997, %r999};
	add.s32 	%r1325, %r1325, 1;
$L__BB0_124:
	add.f64 	%fd37, %fd107, 0dBFF0000000000000;
	add.f64 	%fd38, %fd107, 0d3FF0000000000000;
	rcp.approx.ftz.f64 	%fd39, %fd38;
	neg.f64 	%fd40, %fd38;
	fma.rn.f64 	%fd41, %fd40, %fd39, 0d3FF0000000000000;
	fma.rn.f64 	%fd42, %fd41, %fd41, %fd41;
	fma.rn.f64 	%fd43, %fd42, %fd39, %fd39;
	mul.f64 	%fd44, %fd37, %fd43;
	fma.rn.f64 	%fd45, %fd37, %fd43, %fd44;
	mul.f64 	%fd46, %fd45, %fd45;
	fma.rn.f64 	%fd47, %fd46, 0d3EB1380B3AE80F1E, 0d3ED0EE258B7A8B04;
	fma.rn.f64 	%fd48, %fd47, %fd46, 0d3EF3B2669F02676F;
	fma.rn.f64 	%fd49, %fd48, %fd46, 0d3F1745CBA9AB0956;
	fma.rn.f64 	%fd50, %fd49, %fd46, 0d3F3C71C72D1B5154;
	fma.rn.f64 	%fd51, %fd50, %fd46, 0d3F624924923BE72D;
	fma.rn.f64 	%fd52, %fd51, %fd46, 0d3F8999999999A3C4;
	fma.rn.f64 	%fd53, %fd52, %fd46, 0d3FB5555555555554;
	sub.f64 	%fd54, %fd37, %fd45;
	add.f64 	%fd55, %fd54, %fd54;
	neg.f64 	%fd56, %fd45;
	fma.rn.f64 	%fd57, %fd56, %fd37, %fd55;
	mul.f64 	%fd58, %fd43, %fd57;
	mul.f64 	%fd59, %fd46, %fd53;
	fma.rn.f64 	%fd60, %fd59, %fd45, %fd58;
	xor.b32  	%r1000, %r1325, -2147483648;
	mov.b32 	%r1001, 1127219200;
	mov.b64 	%fd61, {%r1000, %r1001};
	sub.f64 	%fd62, %fd61, %fd1;
	fma.rn.f64 	%fd63, %fd62, 0d3FE62E42FEFA39EF, %fd45;
	fma.rn.f64 	%fd64, %fd62, 0dBFE62E42FEFA39EF, %fd63;
	sub.f64 	%fd65, %fd64, %fd45;
	sub.f64 	%fd66, %fd60, %fd65;
	fma.rn.f64 	%fd67, %fd62, 0d3C7ABC9E3B39803F, %fd66;
	add.f64 	%fd108, %fd63, %fd67;
	bra.uni 	$L__BB0_126;
$L__BB0_125:
	fma.rn.f64 	%fd36, %fd106, 0d7FF0000000000000, 0d7FF0000000000000;
	{
	.reg .b32 %temp; 
	mov.b64 	{%temp, %r992}, %fd106;
	}
	and.b32  	%r993, %r992, 2147483647;
	setp.eq.s32 	%p68, %r993, 0;
	selp.f64 	%fd108, 0dFFF0000000000000, %fd36, %p68;
$L__BB0_126:
	mul.f64 	%fd16, %fd108, 0dC000000000000000;
	{
	.reg .b32 %temp; 
	mov.b64 	{%temp, %r1002}, %fd7;
	}
	shl.b32 	%r1003, %r1002, 1;
	setp.gt.u32 	%p70, %r1003, -2038431744;
	mov.f64 	%fd68, 0d0000000000000000;
	mul.rn.f64 	%fd69, %fd7, %fd68;
	selp.f64 	%fd17, %fd69, %fd7, %p70;
	{
	.reg .b32 %temp; 
	mov.b64 	{%r1004, %temp}, %fd17;
	}
	{
	.reg .b32 %temp; 
	mov.b64 	{%temp, %r1005}, %fd17;
	}
	add.s32 	%r1006, %r1005, 1048576;
	mov.b64 	%fd70, {%r1004, %r1006};
	cvt.rni.f64.f64 	%fd71, %fd70;
	cvt.rzi.s64.f64 	%rd32, %fd71;
	cvt.u32.u64 	%r1007, %rd32;
	fma.rn.f64 	%fd72, %fd71, 0dBFE0000000000000, %fd17;
	mul.f64 	%fd73, %fd72, 0d3CA1A62633145C07;
	fma.rn.f64 	%fd74, %fd72, 0d400921FB54442D18, %fd73;
	mul.rn.f64 	%fd75, %fd74, %fd74;
	fma.rn.f64 	%fd76, %fd75, 0dBDA8FF8320FD8164, 0d3E21EEA7C1EF8528;
	fma.rn.f64 	%fd77, %fd76, %fd75, 0dBE927E4F8E06E6D9;
	fma.rn.f64 	%fd78, %fd77, %fd75, 0d3EFA01A019DDBCE9;
	fma.rn.f64 	%fd79, %fd78, %fd75, 0dBF56C16C16C15D47;
	fma.rn.f64 	%fd80, %fd79, %fd75, 0d3FA5555555555551;
	fma.rn.f64 	%fd81, %fd80, %fd75, 0dBFE0000000000000;
	fma.rn.f64 	%fd82, %fd81, %fd75, 0d3FF0000000000000;
	fma.rn.f64 	%fd83, %fd75, 0d3DE5DB65F9785EBA, 0dBE5AE5F12CB0D246;
	fma.rn.f64 	%fd84, %fd83, %fd75, 0d3EC71DE369ACE392;
	fma.rn.f64 	%fd85, %fd84, %fd75, 0dBF2A01A019DB62A1;
	fma.rn.f64 	%fd86, %fd85, %fd75, 0d3F81111111110818;
	fma.rn.f64 	%fd87, %fd86, %fd75, 0dBFC5555555555554;
	fma.rn.f64 	%fd88, %fd87, %fd75, 0d0000000000000000;
	fma.rn.f64 	%fd89, %fd88, %fd74, %fd74;
	and.b64  	%rd33, %rd32, 1;
	setp.eq.b64 	%p71, %rd33, 1;
	{
	.reg .b32 %temp; 
	mov.b64 	{%temp, %r1008}, %fd89;
	}
	{
	.reg .b32 %temp; 
	mov.b64 	{%r1009, %temp}, %fd89;
	}
	xor.b32  	%r1010, %r1008, -2147483648;
	mov.b64 	%fd90, {%r1009, %r1010};
	selp.f64 	%fd109, %fd82, %fd89, %p71;
	selp.f64 	%fd110, %fd90, %fd82, %p71;
	and.b32  	%r1011, %r1007, 2;
	setp.eq.s32 	%p72, %r1011, 0;
	@%p72 bra 	$L__BB0_128;
	{
	.reg .b32 %temp; 
	mov.b64 	{%temp, %r1012}, %fd109;
	}
	{
	.reg .b32 %temp; 
	mov.b64 	{%r1013, %temp}, %fd109;
	}
	xor.b32  	%r1014, %r1012, -2147483648;
	mov.b64 	%fd109, {%r1013, %r1014};
	{
	.reg .b32 %temp; 
	mov.b64 	{%temp, %r1015}, %fd110;
	}
	{
	.reg .b32 %temp; 
	mov.b64 	{%r1016, %temp}, %fd110;
	}
	xor.b32  	%r1017, %r1015, -2147483648;
	mov.b64 	%fd110, {%r1016, %r1017};
$L__BB0_128:
	sqrt.rn.f64 	%fd91, %fd16;
	mov.f64 	%fd92, 0d0000000000000000;
	add.rn.f64 	%fd93, %fd110, %fd92;
	cvt.rzi.f64.f64 	%fd94, %fd17;
	setp.eq.f64 	%p73, %fd17, %fd94;
	mul.rn.f64 	%fd95, %fd17, %fd92;
	selp.f64 	%fd96, %fd95, %fd109, %p73;
	mul.f64 	%fd112, %fd91, %fd96;
	mul.f64 	%fd111, %fd91, %fd93;
	mov.b32 	%r1321, 1;
	mov.u32 	%r1040, %r562;
	mov.u32 	%r1041, %r561;
	mov.u32 	%r1042, %r560;
	mov.u32 	%r1043, %r1039;
	mov.u32 	%r1039, %r1333;
$L__BB0_129:
	ld.param.f64 	%fd103, [_Z20generate_path_kernelPdiidddd_param_6];
	ld.param.u64 	%rd37, [_Z20generate_path_kernelPdiidddd_param_0];
	mul.f64 	%fd97, %fd2, %fd112;
	add.f64 	%fd98, %fd3, %fd104;
	fma.rn.f64 	%fd104, %fd103, %fd97, %fd98;
	mul.wide.s32 	%rd34, %r1313, 8;
	cvta.to.global.u64 	%rd35, %rd37;
	add.s64 	%rd36, %rd35, %rd34;
	st.global.f64 	[%rd36], %fd104;
	add.s32 	%r1314, %r1314, 1;
	add.s32 	%r1313, %r1313, %r584;
	setp.ne.s32 	%p74, %r1314, -1;
	@%p74 bra 	$L__BB0_118;
$L__BB0_130:
	ret;

}
	// .globl	_ZN3cub18CUB_300001_SM_10006detail11EmptyKernelIvEEvv
.visible .entry _ZN3cub18CUB_300001_SM_10006detail11EmptyKernelIvEEvv()
{


	ret;

}
	// .globl	_ZN3cub18CUB_300001_SM_10006detail8for_each13static_kernelINS2_12policy_hub_t12policy_500_tEmN6thrust24THRUST_300001_SM_1000_NS8cuda_cub20__uninitialized_fill7functorINS7_10device_ptrIdEEdEEEEvT0_T1_
.visible .entry _ZN3cub18CUB_300001_SM_10006detail8for_each13static_kernelINS2_12policy_hub_t12policy_500_tEmN6thrust24THRUST_300001_SM_1000_NS8cuda_cub20__uninitialized_fill7functorINS7_10device_ptrIdEEdEEEEvT0_T1_(
	.param .u64 _ZN3cub18CUB_300001_SM_10006detail8for_each13static_kernelINS2_12policy_hub_t12policy_500_tEmN6thrust24THRUST_300001_SM_1000_NS8cuda_cub20__uninitialized_fill7functorINS7_10device_ptrIdEEdEEEEvT0_T1__param_0,
	.param .align 8 .b8 _ZN3cub18CUB_300001_SM_10006detail8for_each13static_kernelINS2_12policy_hub_t12policy_500_tEmN6thrust24THRUST_300001_SM_1000_NS8cuda_cub20__uninitialized_fill7functorINS7_10device_ptrIdEEdEEEEvT0_T1__param_1[16]
)
.maxntid 256
{
	.reg .pred 	%p<4>;
	.reg .b32 	%r<5>;
	.reg .b64 	%rd<16>;
	.reg .b64 	%fd<3>;

	ld.param.f64 	%fd2, [_ZN3cub18CUB_300001_SM_10006detail8for_each13static_kernelINS2_12policy_hub_t12policy_500_tEmN6thrust24THRUST_300001_SM_1000_NS8cuda_cub20__uninitialized_fill7functorINS7_10device_ptrIdEEdEEEEvT0_T1__param_1+8];
	ld.param.u64 	%rd4, [_ZN3cub18CUB_300001_SM_10006detail8for_each13static_kernelINS2_12policy_hub_t12policy_500_tEmN6thrust24THRUST_300001_SM_1000_NS8cuda_cub20__uninitialized_fill7functorINS7_10device_ptrIdEEdEEEEvT0_T1__param_1];
	ld.param.u64 	%rd5, [_ZN3cub18CUB_300001_SM_10006detail8for_each13static_kernelINS2_12policy_hub_t12policy_500_tEmN6thrust24THRUST_300001_SM_1000_NS8cuda_cub20__uninitialized_fill7functorINS7_10device_ptrIdEEdEEEEvT0_T1__param_0];
	mov.u32 	%r2, %ctaid.x;
	mul.wide.u32 	%rd1, %r2, 512;
	sub.s64 	%rd2, %rd5, %rd1;
	setp.lt.u64 	%p1, %rd2, 512;
	@%p1 bra 	$L__BB2_2;
	mov.u32 	%r4, %tid.x;
	cvta.to.global.u64 	%rd11, %rd4;
	cvt.u64.u32 	%rd12, %r4;
	add.s64 	%rd13, %rd1, %rd12;
	shl.b64 	%rd14, %rd13, 3;
	add.s64 	%rd15, %rd11, %rd14;
	st.global.f64 	[%rd15], %fd2;
	st.global.f64 	[%rd15+2048], %fd2;
	bra.uni 	$L__BB2_6;
$L__BB2_2:
	cvta.to.global.u64 	%rd6, %rd4;
	mov.u32 	%r1, %tid.x;
	cvt.u64.u32 	%rd7, %r1;
	setp.le.u64 	%p2, %rd2, %rd7;
	add.s64 	%rd8, %rd1, %rd7;
	shl.b64 	%rd9, %rd8, 3;
	add.s64 	%rd3, %rd6, %rd9;
	@%p2 bra 	$L__BB2_4;
	st.global.f64 	[%rd3], %fd2;
$L__BB2_4:
	add.s32 	%r3, %r1, 256;
	cvt.u64.u32 	%rd10, %r3;
	setp.le.u64 	%p3, %rd2, %rd10;
	@%p3 bra 	$L__BB2_6;
	st.global.f64 	[%rd3+2048], %fd2;
$L__BB2_6:
	ret;

}


// ===== COMPILED SASS (sm_100) =====

	.target	sm_100

	.elftype	@"ET_EXEC"


//--------------------- .note.nv.tkinfo           --------------------------
	.section	.note.nv.tkinfo,"",@"SHT_NOTE"
	.sectionflags	@"SHF_NOTE_NV_TKINFO"
	.tkinfo
        /*0018*/ 	.word	0x00000002
        /*0030*/ 	.string	""
        /*0030*/ 	.string	"ptxas"
        /*0030*/ 	.string	"Cuda compilation tools, release 13.0, V13.0.88"
        /*0030*/ 	.string	"Build cuda_13.0.r13.0/compiler.36424714_0"
        /*0030*/ 	.string	"-arch sm_100 -m 64 "



//--------------------- .note.nv.cuinfo           --------------------------
	.section	.note.nv.cuinfo,"",@"SHT_NOTE"
	.sectionflags	@"SHF_NOTE_NV_CUINFO"
        /*0018*/ 	.short	0x0002
        /*001a*/ 	.short	0x0064
        /*001c*/ 	.short	0x0082
	.zero		2


//--------------------- .nv.info                  --------------------------
	.section	.nv.info,"",@"SHT_CUDA_INFO"
	.align	4


	//----- nvinfo : EIATTR_REGCOUNT
	.align		4
        /*0000*/ 	.byte	0x04, 0x2f
        /*0002*/ 	.short	(.L_53 - .L_52)
	.align		4
.L_52:
        /*0004*/ 	.word	index@(_Z20generate_path_kernelPdiidddd)
        /*0008*/ 	.word	0x00000028


	//----- nvinfo : EIATTR_FRAME_SIZE
	.align		4
.L_53:
        /*000c*/ 	.byte	0x04, 0x11
        /*000e*/ 	.short	(.L_55 - .L_54)
	.align		4
.L_54:
        /*0010*/ 	.word	index@($__internal_0_$__cuda_sm20_dsqrt_rn_f64_mediumpath_v1)
        /*0014*/ 	.word	0x00000030


	//----- nvinfo : EIATTR_FRAME_SIZE
	.align		4
.L_55:
        /*0018*/ 	.byte	0x04, 0x11
        /*001a*/ 	.short	(.L_57 - .L_56)
	.align		4
.L_56:
        /*001c*/ 	.word	index@(_Z20generate_path_kernelPdiidddd)
        /*0020*/ 	.word	0x00000030


	//----- nvinfo : EIATTR_REGCOUNT
	.align		4
.L_57:
        /*0024*/ 	.byte	0x04, 0x2f
        /*0026*/ 	.short	(.L_59 - .L_58)
	.align		4
.L_58:
        /*0028*/ 	.word	index@(_ZN3cub18CUB_300001_SM_10006detail11EmptyKernelIvEEvv)
        /*002c*/ 	.word	0x00000004


	//----- nvinfo : EIATTR_FRAME_SIZE
	.align		4
.L_59:
        /*0030*/ 	.byte	0x04, 0x11
        /*0032*/ 	.short	(.L_61 - .L_60)
	.align		4
.L_60:
        /*0034*/ 	.word	index@(_ZN3cub18CUB_300001_SM_10006detail11EmptyKernelIvEEvv)
        /*0038*/ 	.word	0x00000000


	//----- nvinfo : EIATTR_REGCOUNT
	.align		4
.L_61:
        /*003c*/ 	.byte	0x04, 0x2f
        /*003e*/ 	.short	(.L_63 - .L_62)
	.align		4
.L_62:
        /*0040*/ 	.word	index@(_ZN3cub18CUB_300001_SM_10006detail8for_each13static_kernelINS2_12policy_hub_t12policy_500_tEmN6thrust24THRUST_300001_SM_1000_NS8cuda_cub20__uninitialized_fill7functorINS7_10device_ptrIdEEdEEEEvT0_T1_)
        /*0044*/ 	.word	0x00000009


	//----- nvinfo : EIATTR_FRAME_SIZE
	.align		4
.L_63:
        /*0048*/ 	.byte	0x04, 0x11
        /*004a*/ 	.short	(.L_65 - .L_64)
	.align		4
.L_64:
        /*004c*/ 	.word	index@(_ZN3cub18CUB_300001_SM_10006detail8for_each13static_kernelINS2_12policy_hub_t12policy_500_tEmN6thrust24THRUST_300001_SM_1000_NS8cuda_cub20__uninitialized_fill7functorINS7_10device_ptrIdEEdEEEEvT0_T1_)
        /*0050*/ 	.word	0x00000000


	//----- nvinfo : EIATTR_MIN_STACK_SIZE
	.align		4
.L_65:
        /*0054*/ 	.byte	0x04, 0x12
        /*0056*/ 	.short	(.L_67 - .L_66)
	.align		4
.L_66:
        /*0058*/ 	.word	index@(_ZN3cub18CUB_300001_SM_10006detail8for_each13static_kernelINS2_12policy_hub_t12policy_500_tEmN6thrust24THRUST_300001_SM_1000_NS8cuda_cub20__uninitialized_fill7functorINS7_10device_ptrIdEEdEEEEvT0_T1_)
        /*005c*/ 	.word	0x00000000


	//----- nvinfo : EIATTR_MIN_STACK_SIZE
	.align		4
.L_67:
        /*0060*/ 	.byte	0x04, 0x12
        /*0062*/ 	.short	(.L_69 - .L_68)
	.align		4
.L_68:
        /*0064*/ 	.word	index@(_ZN3cub18CUB_300001_SM_10006detail11EmptyKernelIvEEvv)
        /*0068*/ 	.word	0x00000000


	//----- nvinfo : EIATTR_MIN_STACK_SIZE
	.align		4
.L_69:
        /*006c*/ 	.byte	0x04, 0x12
        /*006e*/ 	.short	(.L_71 - .L_70)
	.align		4
.L_70:
        /*0070*/ 	.word	index@(_Z20generate_path_kernelPdiidddd)
        /*0074*/ 	.word	0x00000030
.L_71:


//--------------------- .nv.compat                --------------------------
	.section	.nv.compat,"",@"SHT_CUDA_COMPAT_INFO"
	.align	4
        /*0000*/ 	.byte	0x02, 0x09, 0x00, 0x00, 0x02, 0x02, 0x01, 0x00, 0x02, 0x05, 0x05, 0x00, 0x03, 0x07, 0x01, 0x01
        /*0010*/ 	.byte	0x02, 0x03, 0x00, 0x00, 0x02, 0x06, 0x01, 0x00, 0x04, 0x0b, 0x08, 0x00, 0x01, 0x00, 0x00, 0x00
        /*0020*/ 	.byte	0x00, 0x00, 0x00, 0x00


//--------------------- .nv.info._ZN3cub18CUB_300001_SM_10006detail8for_each13static_kernelINS2_12policy_hub_t12policy_500_tEmN6thrust24THRUST_300001_SM_1000_NS8cuda_cub20__uninitialized_fill7functorINS7_10device_ptrIdEEdEEEEvT0_T1_ --------------------------
	.section	.nv.info._ZN3cub18CUB_300001_SM_10006detail8for_each13static_kernelINS2_12policy_hub_t12policy_500_tEmN6thrust24THRUST_300001_SM_1000_NS8cuda_cub20__uninitialized_fill7functorINS7_10device_ptrIdEEdEEEEvT0_T1_,"",@"SHT_CUDA_INFO"
	.sectionflags	@""
	.align	4


	//----- nvinfo : EIATTR_CUDA_API_VERSION
	.align		4
        /*0000*/ 	.byte	0x04, 0x37
        /*0002*/ 	.short	(.L_73 - .L_72)
.L_72:
        /*0004*/ 	.word	0x00000082


	//----- nvinfo : EIATTR_KPARAM_INFO
	.align		4
.L_73:
        /*0008*/ 	.byte	0x04, 0x17
        /*000a*/ 	.short	(.L_75 - .L_74)
.L_74:
        /*000c*/ 	.word	0x00000000
        /*0010*/ 	.short	0x0001
        /*0012*/ 	.short	0x0008
        /*0014*/ 	.byte	0x00, 0xf0, 0x41, 0x00


	//----- nvinfo : EIATTR_KPARAM_INFO
	.align		4
.L_75:
        /*0018*/ 	.byte	0x04, 0x17
        /*001a*/ 	.short	(.L_77 - .L_76)
.L_76:
        /*001c*/ 	.word	0x00000000
        /*0020*/ 	.short	0x0000
        /*0022*/ 	.short	0x0000
        /*0024*/ 	.byte	0x00, 0xf0, 0x21, 0x00


	//----- nvinfo : EIATTR_SPARSE_MMA_MASK
	.align		4
.L_77:
        /*0028*/ 	.byte	0x03, 0x50
        /*002a*/ 	.short	0x0000


	//----- nvinfo : EIATTR_MAXREG_COUNT
	.align		4
        /*002c*/ 	.byte	0x03, 0x1b
        /*002e*/ 	.short	0x00ff


	//----- nvinfo : EIATTR_MERCURY_ISA_VERSION
	.align		4
        /*0030*/ 	.byte	0x03, 0x5f
        /*0032*/ 	.short	0x0101


	//----- nvinfo : EIATTR_VRC_CTA_INIT_COUNT
	.align		4
        /*0034*/ 	.byte	0x02, 0x4a
	.zero		1
	.zero		1


	//----- nvinfo : EIATTR_EXIT_INSTR_OFFSETS
	.align		4
        /*0038*/ 	.byte	0x04, 0x1c
        /*003a*/ 	.short	(.L_79 - .L_78)


	//   ....[0]....
.L_78:
        /*003c*/ 	.word	0x00000130


	//   ....[1]....
        /*0040*/ 	.word	0x00000230


	//   ....[2]....
        /*0044*/ 	.word	0x00000260


	//----- nvinfo : EIATTR_MAX_THREADS
	.align		4
.L_79:
        /*0048*/ 	.byte	0x04, 0x05
        /*004a*/ 	.short	(.L_81 - .L_80)
.L_80:
        /*004c*/ 	.word	0x00000100
        /*0050*/ 	.word	0x00000001
        /*0054*/ 	.word	0x00000001


	//----- nvinfo : EIATTR_CBANK_PARAM_SIZE
	.align		4
.L_81:
        /*0058*/ 	.byte	0x03, 0x19
        /*005a*/ 	.short	0x0018


	//----- nvinfo : EIATTR_PARAM_CBANK
	.align		4
        /*005c*/ 	.byte	0x04, 0x0a
        /*005e*/ 	.short	(.L_83 - .L_82)
	.align		4
.L_82:
        /*0060*/ 	.word	index@(.nv.constant0._ZN3cub18CUB_300001_SM_10006detail8for_each13static_kernelINS2_12policy_hub_t12policy_500_tEmN6thrust24THRUST_300001_SM_1000_NS8cuda_cub20__uninitialized_fill7functorINS7_10device_ptrIdEEdEEEEvT0_T1_)
        /*0064*/ 	.short	0x0380
        /*0066*/ 	.short	0x0018


	//----- nvinfo : EIATTR_SW_WAR
	.align		4
.L_83:
        /*0068*/ 	.byte	0x04, 0x36
        /*006a*/ 	.short	(.L_85 - .L_84)
.L_84:
        /*006c*/ 	.word	0x00000008
.L_85:


//--------------------- .nv.info._ZN3cub18CUB_300001_SM_10006detail11EmptyKernelIvEEvv --------------------------
	.section	.nv.info._ZN3cub18CUB_300001_SM_10006detail11EmptyKernelIvEEvv,"",@"SHT_CUDA_INFO"
	.sectionflags	@""
	.align	4


	//----- nvinfo : EIATTR_CUDA_API_VERSION
	.align		4
        /*0000*/ 	.byte	0x04, 0x37
        /*0002*/ 	.short	(.L_87 - .L_86)
.L_86:
        /*0004*/ 	.word	0x00000082


	//----- nvinfo : EIATTR_SPARSE_MMA_MASK
	.align		4
.L_87:
        /*0008*/ 	.byte	0x03, 0x50
        /*000a*/ 	.short	0x0000


	//----- nvinfo : EIATTR_MAXREG_COUNT
	.align		4
        /*000c*/ 	.byte	0x03, 0x1b
        /*000e*/ 	.short	0x00ff


	//----- nvinfo : EIATTR_MERCURY_ISA_VERSION
	.align		4
        /*0010*/ 	.byte	0x03, 0x5f
        /*0012*/ 	.short	0x0101


	//----- nvinfo : EIATTR_VRC_CTA_INIT_COUNT
	.align		4
        /*0014*/ 	.byte	0x02, 0x4a
	.zero		1
	.zero		1


	//----- nvinfo : EIATTR_EXIT_INSTR_OFFSETS
	.align		4
        /*0018*/ 	.byte	0x04, 0x1c
        /*001a*/ 	.short	(.L_89 - .L_88)


	//   ....[0]....
.L_88:
        /*001c*/ 	.word	0x00000010


	//----- nvinfo : EIATTR_SW_WAR
	.align		4
.L_89:
        /*0020*/ 	.byte	0x04, 0x36
        /*0022*/ 	.short	(.L_91 - .L_90)
.L_90:
        /*0024*/ 	.word	0x00000008
.L_91:


//--------------------- .nv.info._Z20generate_path_kernelPdiidddd --------------------------
	.section	.nv.info._Z20generate_path_kernelPdiidddd,"",@"SHT_CUDA_INFO"
	.sectionflags	@""
	.align	4


	//----- nvinfo : EIATTR_CUDA_API_VERSION
	.align		4
        /*0000*/ 	.byte	0x04, 0x37
        /*0002*/ 	.short	(.L_93 - .L_92)
.L_92:
        /*0004*/ 	.word	0x00000082


	//----- nvinfo : EIATTR_KPARAM_INFO
	.align		4
.L_93:
        /*0008*/ 	.byte	0x04, 0x17
        /*000a*/ 	.short	(.L_95 - .L_94)
.L_94:
        /*000c*/ 	.word	0x00000000
        /*0010*/ 	.short	0x0006
        /*0012*/ 	.short	0x0028
        /*0014*/ 	.byte	0x00, 0xf0, 0x21, 0x00


	//----- nvinfo : EIATTR_KPARAM_INFO
	.align		4
.L_95:
        /*0018*/ 	.byte	0x04, 0x17
        /*001a*/ 	.short	(.L_97 - .L_96)
.L_96:
        /*001c*/ 	.word	0x00000000
        /*0020*/ 	.short	0x0005
        /*0022*/ 	.short	0x0020
        /*0024*/ 	.byte	0x00, 0xf0, 0x21, 0x00


	//----- nvinfo : EIATTR_KPARAM_INFO
	.align		4
.L_97:
        /*0028*/ 	.byte	0x04, 0x17
        /*002a*/ 	.short	(.L_99 - .L_98)
.L_98:
        /*002c*/ 	.word	0x00000000
        /*0030*/ 	.short	0x0004
        /*0032*/ 	.short	0x0018
        /*0034*/ 	.byte	0x00, 0xf0, 0x21, 0x00


	//----- nvinfo : EIATTR_KPARAM_INFO
	.align		4
.L_99:
        /*0038*/ 	.byte	0x04, 0x17
        /*003a*/ 	.short	(.L_101 - .L_100)
.L_100:
        /*003c*/ 	.word	0x00000000
        /*0040*/ 	.short	0x0003
        /*0042*/ 	.short	0x0010
        /*0044*/ 	.byte	0x00, 0xf0, 0x21, 0x00


	//----- nvinfo : EIATTR_KPARAM_INFO
	.align		4
.L_101:
        /*0048*/ 	.byte	0x04, 0x17
        /*004a*/ 	.short	(.L_103 - .L_102)
.L_102:
        /*004c*/ 	.word	0x00000000
        /*0050*/ 	.short	0x0002
        /*0052*/ 	.short	0x000c
        /*0054*/ 	.byte	0x00, 0xf0, 0x11, 0x00


	//----- nvinfo : EIATTR_KPARAM_INFO
	.align		4
.L_103:
        /*0058*/ 	.byte	0x04, 0x17
        /*005a*/ 	.short	(.L_105 - .L_104)
.L_104:
        /*005c*/ 	.word	0x00000000
        /*0060*/ 	.short	0x0001
        /*0062*/ 	.short	0x0008
        /*0064*/ 	.byte	0x00, 0xf0, 0x11, 0x00


	//----- nvinfo : EIATTR_KPARAM_INFO
	.align		4
.L_105:
        /*0068*/ 	.byte	0x04, 0x17
        /*006a*/ 	.short	(.L_107 - .L_106)
.L_106:
        /*006c*/ 	.word	0x00000000
        /*0070*/ 	.short	0x0000
        /*0072*/ 	.short	0x0000
        /*0074*/ 	.byte	0x00, 0xf5, 0x21, 0x00


	//----- nvinfo : EIATTR_SPARSE_MMA_MASK
	.align		4
.L_107:
        /*0078*/ 	.byte	0x03, 0x50
        /*007a*/ 	.short	0x0000


	//----- nvinfo : EIATTR_MAXREG_COUNT
	.align		4
        /*007c*/ 	.byte	0x03, 0x1b
        /*007e*/ 	.short	0x00ff


	//----- nvinfo : EIATTR_MERCURY_ISA_VERSION
	.align		4
        /*0080*/ 	.byte	0x03, 0x5f
        /*0082*/ 	.short	0x0101


	//----- nvinfo : EIATTR_VRC_CTA_INIT_COUNT
	.align		4
        /*0084*/ 	.byte	0x02, 0x4a
	.zero		1
	.zero		1


	//----- nvinfo : EIATTR_EXIT_INSTR_OFFSETS
	.align		4
        /*0088*/ 	.byte	0x04, 0x1c
        /*008a*/ 	.short	(.L_109 - .L_108)


	//   ....[0]....
.L_108:
        /*008c*/ 	.word	0x00000090


	//   ....[1]....
        /*0090*/ 	.word	0x000027c0


	//   ....[2]....
        /*0094*/ 	.word	0x000039e0


	//----- nvinfo : EIATTR_CRS_STACK_SIZE
	.align		4
.L_109:
        /*0098*/ 	.byte	0x04, 0x1e
        /*009a*/ 	.short	(.L_111 - .L_110)
.L_110:
        /*009c*/ 	.word	0x00000000


	//----- nvinfo : EIATTR_CBANK_PARAM_SIZE
	.align		4
.L_111:
        /*00a0*/ 	.byte	0x03, 0x19
        /*00a2*/ 	.short	0x0030


	//----- nvinfo : EIATTR_PARAM_CBANK
	.align		4
        /*00a4*/ 	.byte	0x04, 0x0a
        /*00a6*/ 	.short	(.L_113 - .L_112)
	.align		4
.L_112:
        /*00a8*/ 	.word	index@(.nv.constant0._Z20generate_path_kernelPdiidddd)
        /*00ac*/ 	.short	0x0380
        /*00ae*/ 	.short	0x0030


	//----- nvinfo : EIATTR_SW_WAR
	.align		4
.L_113:
        /*00b0*/ 	.byte	0x04, 0x36
        /*00b2*/ 	.short	(.L_115 - .L_114)
.L_114:
        /*00b4*/ 	.word	0x00000008
.L_115:


//--------------------- .nv.callgraph             --------------------------
	.section	.nv.callgraph,"",@"SHT_CUDA_CALLGRAPH"
	.align	4
	.sectionentsize	8
	.align		4
        /*0000*/ 	.word	0x00000000
	.align		4
        /*0004*/ 	.word	0xffffffff
	.align		4
        /*0008*/ 	.word	0x00000000
	.align		4
        /*000c*/ 	.word	0xfffffffe
	.align		4
        /*0010*/ 	.word	0x00000000
	.align		4
        /*0014*/ 	.word	0xfffffffd
	.align		4
        /*0018*/ 	.word	0x00000000
	.align		4
        /*001c*/ 	.word	0xfffffffc


//--------------------- .nv.constant4             --------------------------
	.section	.nv.constant4,"a",@progbits
	.align	8
	.align		8
.nv.constant4:
        /*0000*/ 	.dword	precalc_xorwow_matrix
	.align		8
        /*0008*/ 	.dword	precalc_xorwow_offset_matrix
	.align		8
        /*0010*/ 	.dword	mrg32k3aM1
	.align		8
        /*0018*/ 	.dword	mrg32k3aM2
	.align		8
        /*0020*/ 	.dword	mrg32k3aM1SubSeq
	.align		8
        /*0028*/ 	.dword	mrg32k3aM2SubSeq
	.align		8
        /*0030*/ 	.dword	mrg32k3aM1Seq
	.align		8
        /*0038*/ 	.dword	mrg32k3aM2Seq
	.align		8
        /*0040*/ 	.dword	_ZN34_INTERNAL_eeac7f25_4_k_cu_52148fa94cuda3std3__45__cpo5beginE
	.align		8
        /*0048*/ 	.dword	_ZN34_INTERNAL_eeac7f25_4_k_cu_52148fa94cuda3std3__45__cpo3endE
	.align		8
        /*0050*/ 	.dword	_ZN34_INTERNAL_eeac7f25_4_k_cu_52148fa94cuda3std3__45__cpo6cbeginE
	.align		8
        /*0058*/ 	.dword	_ZN34_INTERNAL_eeac7f25_4_k_cu_52148fa94cuda3std3__45__cpo4cendE
	.align		8
        /*0060*/ 	.dword	_ZN34_INTERNAL_eeac7f25_4_k_cu_52148fa94cuda3std3__45__cpo6rbeginE
	.align		8
        /*0068*/ 	.dword	_ZN34_INTERNAL_eeac7f25_4_k_cu_52148fa94cuda3std3__45__cpo4rendE
	.align		8
        /*0070*/ 	.dword	_ZN34_INTERNAL_eeac7f25_4_k_cu_52148fa94cuda3std3__45__cpo7crbeginE
	.align		8
        /*0078*/ 	.dword	_ZN34_INTERNAL_eeac7f25_4_k_cu_52148fa94cuda3std3__45__cpo5crendE
	.align		8
        /*0080*/ 	.dword	_ZN34_INTERNAL_eeac7f25_4_k_cu_52148fa94cuda3std3__436_GLOBAL__N__eeac7f25_4_k_cu_52148fa96ignoreE
	.align		8
        /*0088*/ 	.dword	_ZN34_INTERNAL_eeac7f25_4_k_cu_52148fa94cuda3std3__419piecewise_constructE
	.align		8
        /*0090*/ 	.dword	_ZN34_INTERNAL_eeac7f25_4_k_cu_52148fa94cuda3std3__48in_placeE
	.align		8
        /*0098*/ 	.dword	_ZN34_INTERNAL_eeac7f25_4_k_cu_52148fa94cuda3std3__420unreachable_sentinelE
	.align		8
        /*00a0*/ 	.dword	_ZN34_INTERNAL_eeac7f25_4_k_cu_52148fa94cuda3std3__47nulloptE
	.align		8
        /*00a8*/ 	.dword	_ZN34_INTERNAL_eeac7f25_4_k_cu_52148fa94cuda3std3__48unexpectE
	.align		8
        /*00b0*/ 	.dword	_ZN34_INTERNAL_eeac7f25_4_k_cu_52148fa94cuda3std6ranges3__45__cpo4swapE
	.align		8
        /*00b8*/ 	.dword	_ZN34_INTERNAL_eeac7f25_4_k_cu_52148fa94cuda3std6ranges3__45__cpo9iter_moveE
	.align		8
        /*00c0*/ 	.dword	_ZN34_INTERNAL_eeac7f25_4_k_cu_52148fa94cuda3std6ranges3__45__cpo5beginE
	.align		8
        /*00c8*/ 	.dword	_ZN34_INTERNAL_eeac7f25_4_k_cu_52148fa94cuda3std6ranges3__45__cpo3endE
	.align		8
        /*00d0*/ 	.dword	_ZN34_INTERNAL_eeac7f25_4_k_cu_52148fa94cuda3std6ranges3__45__cpo6cbeginE
	.align		8
        /*00d8*/ 	.dword	_ZN34_INTERNAL_eeac7f25_4_k_cu_52148fa94cuda3std6ranges3__45__cpo4cendE
	.align		8
        /*00e0*/ 	.dword	_ZN34_INTERNAL_eeac7f25_4_k_cu_52148fa94cuda3std6ranges3__45__cpo7advanceE
	.align		8
        /*00e8*/ 	.dword	_ZN34_INTERNAL_eeac7f25_4_k_cu_52148fa94cuda3std6ranges3__45__cpo9iter_swapE
	.align		8
        /*00f0*/ 	.dword	_ZN34_INTERNAL_eeac7f25_4_k_cu_52148fa94cuda3std6ranges3__45__cpo4nextE
	.align		8
        /*00f8*/ 	.dword	_ZN34_INTERNAL_eeac7f25_4_k_cu_52148fa94cuda3std6ranges3__45__cpo4prevE
	.align		8
        /*0100*/ 	.dword	_ZN34_INTERNAL_eeac7f25_4_k_cu_52148fa94cuda3std6ranges3__45__cpo4dataE
	.align		8
        /*0108*/ 	.dword	_ZN34_INTERNAL_eeac7f25_4_k_cu_52148fa94cuda3std6ranges3__45__cpo5cdataE
	.align		8
        /*0110*/ 	.dword	_ZN34_INTERNAL_eeac7f25_4_k_cu_52148fa94cuda3std6ranges3__45__cpo4sizeE
	.align		8
        /*0118*/ 	.dword	_ZN34_INTERNAL_eeac7f25_4_k_cu_52148fa94cuda3std6ranges3__45__cpo5ssizeE
	.align		8
        /*0120*/ 	.dword	_ZN34_INTERNAL_eeac7f25_4_k_cu_52148fa94cuda3std6ranges3__45__cpo8distanceE
	.align		8
        /*0128*/ 	.dword	_ZN34_INTERNAL_eeac7f25_4_k_cu_52148fa96thrust24THRUST_300001_SM_1000_NS8cuda_cub3parE
	.align		8
        /*0130*/ 	.dword	_ZN34_INTERNAL_eeac7f25_4_k_cu_52148fa96thrust24THRUST_300001_SM_1000_NS8cuda_cub10par_nosyncE
	.align		8
        /*0138*/ 	.dword	_ZN34_INTERNAL_eeac7f25_4_k_cu_52148fa96thrust24THRUST_300001_SM_1000_NS6system6detail10sequential3seqE
	.align		8
        /*0140*/ 	.dword	_ZN34_INTERNAL_eeac7f25_4_k_cu_52148fa96thrust24THRUST_300001_SM_1000_NS12placeholders2_1E
	.align		8
        /*0148*/ 	.dword	_ZN34_INTERNAL_eeac7f25_4_k_cu_52148fa96thrust24THRUST_300001_SM_1000_NS12placeholders2_2E
	.align		8
        /*0150*/ 	.dword	_ZN34_INTERNAL_eeac7f25_4_k_cu_52148fa96thrust24THRUST_300001_SM_1000_NS12placeholders2_3E
	.align		8
        /*0158*/ 	.dword	_ZN34_INTERNAL_eeac7f25_4_k_cu_52148fa96thrust24THRUST_300001_SM_1000_NS12placeholders2_4E
	.align		8
        /*0160*/ 	.dword	_ZN34_INTERNAL_eeac7f25_4_k_cu_52148fa96thrust24THRUST_300001_SM_1000_NS12placeholders2_5E
	.align		8
        /*0168*/ 	.dword	_ZN34_INTERNAL_eeac7f25_4_k_cu_52148fa96thrust24THRUST_300001_SM_1000_NS12placeholders2_6E
	.align		8
        /*0170*/ 	.dword	_ZN34_INTERNAL_eeac7f25_4_k_cu_52148fa96thrust24THRUST_300001_SM_1000_NS12placeholders2_7E
	.align		8
        /*0178*/ 	.dword	_ZN34_INTERNAL_eeac7f25_4_k_cu_52148fa96thrust24THRUST_300001_SM_1000_NS12placeholders2_8E
	.align		8
        /*0180*/ 	.dword	_ZN34_INTERNAL_eeac7f25_4_k_cu_52148fa96thrust24THRUST_300001_SM_1000_NS12placeholders2_9E
	.align		8
        /*0188*/ 	.dword	_ZN34_INTERNAL_eeac7f25_4_k_cu_52148fa96thrust24THRUST_300001_SM_1000_NS12placeholders3_10E
	.align		8
        /*0190*/ 	.dword	_ZN34_INTERNAL_eeac7f25_4_k_cu_52148fa96thrust24THRUST_300001_SM_1000_NS3seqE


//--------------------- .nv.constant3             --------------------------
	.section	.nv.constant3,"a",@progbits
	.align	8
.nv.constant3:
	.type		__cr_lgamma_table,@object
	.size		__cr_lgamma_table,(.L_8 - __cr_lgamma_table)
__cr_lgamma_table:
        /*0000*/ 	.byte	0x00, 0x00, 0x00, 0x00, 0x00, 0x00, 0x00, 0x00, 0x00, 0x00, 0x00, 0x00, 0x00, 0x00, 0x00, 0x00
        /*0010*/ 	.byte	0xef, 0x39, 0xfa, 0xfe, 0x42, 0x2e, 0xe6, 0x3f, 0x02, 0x20, 0x2a, 0xfa, 0x0b, 0xab, 0xfc, 0x3f
        /*0020*/ 	.byte	0xf9, 0x2c, 0x92, 0x7c, 0xa7, 0x6c, 0x09, 0x40, 0xc9, 0x79, 0x44, 0x3c, 0x64, 0x26, 0x13, 0x40
        /*0030*/ 	.byte	0xca, 0x01, 0xcf, 0x3a, 0x27, 0x51, 0x1a, 0x40, 0x30, 0xcc, 0x2d, 0xf3, 0xe1, 0x0c, 0x21, 0x40
        /*0040*/ 	.byte	0x0d, 0xb7, 0xfc, 0x82, 0x8e, 0x35, 0x25, 0x40
.L_8:


//--------------------- .text._ZN3cub18CUB_300001_SM_10006detail8for_each13static_kernelINS2_12policy_hub_t12policy_500_tEmN6thrust24THRUST_300001_SM_1000_NS8cuda_cub20__uninitialized_fill7functorINS7_10device_ptrIdEEdEEEEvT0_T1_ --------------------------
	.section	.text._ZN3cub18CUB_300001_SM_10006detail8for_each13static_kernelINS2_12policy_hub_t12policy_500_tEmN6thrust24THRUST_300001_SM_1000_NS8cuda_cub20__uninitialized_fill7functorINS7_10device_ptrIdEEdEEEEvT0_T1_,"ax",@progbits
	.align	128
        .global         _ZN3cub18CUB_300001_SM_10006detail8for_each13static_kernelINS2_12policy_hub_t12policy_500_tEmN6thrust24THRUST_300001_SM_1000_NS8cuda_cub20__uninitialized_fill7functorINS7_10device_ptrIdEEdEEEEvT0_T1_
        .type           _ZN3cub18CUB_300001_SM_10006detail8for_each13static_kernelINS2_12policy_hub_t12policy_500_tEmN6thrust24THRUST_300001_SM_1000_NS8cuda_cub20__uninitialized_fill7functorINS7_10device_ptrIdEEdEEEEvT0_T1_,@function
        .size           _ZN3cub18CUB_300001_SM_10006detail8for_each13static_kernelINS2_12policy_hub_t12policy_500_tEmN6thrust24THRUST_300001_SM_1000_NS8cuda_cub20__uninitialized_fill7functorINS7_10device_ptrIdEEdEEEEvT0_T1_,(.L_x_28 - _ZN3cub18CUB_300001_SM_10006detail8for_each13static_kernelINS2_12policy_hub_t12policy_500_tEmN6thrust24THRUST_300001_SM_1000_NS8cuda_cub20__uninitialized_fill7functorINS7_10device_ptrIdEEdEEEEvT0_T1_)
        .other          _ZN3cub18CUB_300001_SM_10006detail8for_each13static_kernelINS2_12policy_hub_t12policy_500_tEmN6thrust24THRUST_300001_SM_1000_NS8cuda_cub20__uninitialized_fill7functorINS7_10device_ptrIdEEdEEEEvT0_T1_,@"STO_CUDA_ENTRY STV_DEFAULT"
_ZN3cub18CUB_300001_SM_10006detail8for_each13static_kernelINS2_12policy_hub_t12policy_500_tEmN6thrust24THRUST_300001_SM_1000_NS8cuda_cub20__uninitialized_fill7functorINS7_10device_ptrIdEEdEEEEvT0_T1_:
.text._ZN3cub18CUB_300001_SM_10006detail8for_each13static_kernelINS2_12policy_hub_t12policy_500_tEmN6thrust24THRUST_300001_SM_1000_NS8cuda_cub20__uninitialized_fill7functorINS7_10device_ptrIdEEdEEEEvT0_T1_:
[----:B------:R-:W-:Y:S08]  /*0000*/  LDC R1, c[0x0][0x37c] ;  /* 0x0000df00ff017b82 */ /* 0x000ff00000000800 */
[----:B------:R-:W0:Y:S01]  /*0010*/  S2UR UR4, SR_CTAID.X ;  /* 0x00000000000479c3 */ /* 0x000e220000002500 */
[----:B------:R-:W1:Y:S01]  /*0020*/  LDCU.64 UR6, c[0x0][0x380] ;  /* 0x00007000ff0677ac */ /* 0x000e620008000a00 */
[----:B------:R-:W2:Y:S01]  /*0030*/  LDCU.64 UR8, c[0x0][0x358] ;  /* 0x00006b00ff0877ac */ /* 0x000ea20008000a00 */
[----:B0-----:R-:W-:-:S04]  /*0040*/  UIMAD.WIDE.U32 UR4, UR4, 0x200, URZ ;  /* 0x00000200040478a5 */ /* 0x001fc8000f8e00ff */
[----:B-1----:R-:W-:-:S04]  /*0050*/  UIADD3 UR6, UP0, UPT, -UR4, UR6, URZ ;  /* 0x0000000604067290 */ /* 0x002fc8000ff1e1ff */
[----:B------:R-:W-:Y:S02]  /*0060*/  UIADD3.X UR7, UPT, UPT, ~UR5, UR7, URZ, UP0, !UPT ;  /* 0x0000000705077290 */ /* 0x000fe400087fe5ff */
[----:B------:R-:W-:-:S04]  /*0070*/  UISETP.GE.U32.AND UP0, UPT, UR6, 0x200, UPT ;  /* 0x000002000600788c */ /* 0x000fc8000bf06070 */
[----:B------:R-:W-:-:S09]  /*0080*/  UISETP.GE.U32.AND.EX UP0, UPT, UR7, URZ, UPT, UP0 ;  /* 0x000000ff0700728c */ /* 0x000fd2000bf06100 */
[----:B--2---:R-:W-:Y:S05]  /*0090*/  BRA.U !UP0, `(.L_x_0) ;  /* 0x0000000108287547 */ /* 0x004fea000b800000 */
[----:B------:R-:W0:Y:S01]  /*00a0*/  S2R R0, SR_TID.X ;  /* 0x0000000000007919 */ /* 0x000e220000002100 */
[----:B------:R-:W1:Y:S01]  /*00b0*/  LDCU.64 UR6, c[0x0][0x388] ;  /* 0x00007100ff0677ac */ /* 0x000e620008000a00 */
[----:B------:R-:W2:Y:S01]  /*00c0*/  LDC.64 R4, c[0x0][0x390] ;  /* 0x0000e400ff047b82 */ /* 0x000ea20000000a00 */
[----:B0-----:R-:W-:-:S05]  /*00d0*/  IADD3 R0, P0, PT, R0, UR4, RZ ;  /* 0x0000000400007c10 */ /* 0x001fca000ff1e0ff */
[----:B------:R-:W-:Y:S01]  /*00e0*/  IMAD.X R3, RZ, RZ, UR5, P0 ;  /* 0x00000005ff037e24 */ /* 0x000fe200080e06ff */
[----:B-1----:R-:W-:-:S04]  /*00f0*/  LEA R2, P0, R0, UR6, 0x3 ;  /* 0x0000000600027c11 */ /* 0x002fc8000f8018ff */
[----:B------:R-:W-:-:S05]  /*0100*/  LEA.HI.X R3, R0, UR7, R3, 0x3, P0 ;  /* 0x0000000700037c11 */ /* 0x000fca00080f1c03 */
[----:B--2---:R-:W-:Y:S04]  /*0110*/  STG.E.64 desc[UR8][R2.64], R4 ;  /* 0x0000000402007986 */ /* 0x004fe8000c101b08 */
[----:B------:R-:W-:Y:S01]  /*0120*/  STG.E.64 desc[UR8][R2.64+0x800], R4 ;  /* 0x0008000402007986 */ /* 0x000fe2000c101b08 */
[----:B------:R-:W-:Y:S05]  /*0130*/  EXIT ;  /* 0x000000000000794d */ /* 0x000fea0003800000 */
.L_x_0:
[----:B------:R-:W0:Y:S01]  /*0140*/  S2R R0, SR_TID.X ;  /* 0x0000000000007919 */ /* 0x000e220000002100 */
[----:B------:R-:W-:Y:S01]  /*0150*/  IMAD.U32 R2, RZ, RZ, UR7 ;  /* 0x00000007ff027e24 */ /* 0x000fe2000f8e00ff */
[----:B------:R-:W1:Y:S01]  /*0160*/  LDCU.64 UR10, c[0x0][0x388] ;  /* 0x00007100ff0a77ac */ /* 0x000e620008000a00 */
[----:B------:R-:W-:Y:S01]  /*0170*/  IMAD.U32 R6, RZ, RZ, UR7 ;  /* 0x00000007ff067e24 */ /* 0x000fe2000f8e00ff */
[----:B0-----:R-:W-:-:S04]  /*0180*/  ISETP.LT.U32.AND P0, PT, R0, UR6, PT ;  /* 0x0000000600007c0c */ /* 0x001fc8000bf01070 */
[----:B------:R-:W-:Y:S01]  /*0190*/  ISETP.GT.U32.AND.EX P0, PT, R2, RZ, PT, P0 ;  /* 0x000000ff0200720c */ /* 0x000fe20003f04100 */
[C---:B------:R-:W-:Y:S01]  /*01a0*/  VIADD R2, R0.reuse, 0x100 ;  /* 0x0000010000027836 */ /* 0x040fe20000000000 */
[----:B------:R-:W-:-:S04]  /*01b0*/  IADD3 R0, P2, PT, R0, UR4, RZ ;  /* 0x0000000400007c10 */ /* 0x000fc8000ff5e0ff */
[----:B------:R-:W-:Y:S01]  /*01c0*/  ISETP.LT.U32.AND P1, PT, R2, UR6, PT ;  /* 0x0000000602007c0c */ /* 0x000fe2000bf21070 */
[----:B------:R-:W-:Y:S01]  /*01d0*/  IMAD.X R3, RZ, RZ, UR5, P2 ;  /* 0x00000005ff037e24 */ /* 0x000fe200090e06ff */
[----:B-1----:R-:W-:Y:S02]  /*01e0*/  LEA R2, P2, R0, UR10, 0x3 ;  /* 0x0000000a00027c11 */ /* 0x002fe4000f8418ff */
[----:B------:R-:W-:Y:S02]  /*01f0*/  ISETP.GT.U32.AND.EX P1, PT, R6, RZ, PT, P1 ;  /* 0x000000ff0600720c */ /* 0x000fe40003f24110 */
[----:B------:R-:W-:Y:S01]  /*0200*/  LEA.HI.X R3, R0, UR11, R3, 0x3, P2 ;  /* 0x0000000b00037c11 */ /* 0x000fe200090f1c03 */
[----:B------:R-:W0:Y:S04]  /*0210*/  @P0 LDC.64 R4, c[0x0][0x390] ;  /* 0x0000e400ff040b82 */ /* 0x000e280000000a00 */
[----:B0-----:R0:W-:Y:S06]  /*0220*/  @P0 STG.E.64 desc[UR8][R2.64], R4 ;  /* 0x0000000402000986 */ /* 0x0011ec000c101b08 */
[----:B------:R-:W-:Y:S05]  /*0230*/  @!P1 EXIT ;  /* 0x000000000000994d */ /* 0x000fea0003800000 */
[----:B0-----:R-:W0:Y:S02]  /*0240*/  LDC.64 R4, c[0x0][0x390] ;  /* 0x0000e400ff047b82 */ /* 0x001e240000000a00 */
[----:B0-----:R-:W-:Y:S01]  /*0250*/  STG.E.64 desc[UR8][R2.64+0x800], R4 ;  /* 0x0008000402007986 */ /* 0x001fe2000c101b08 */
[----:B------:R-:W-:Y:S05]  /*0260*/  EXIT ;  /* 0x000000000000794d */ /* 0x000fea0003800000 */
.L_x_1:
[----:B------:R-:W-:-:S00]  /*0270*/  BRA `(.L_x_1) ;  /* 0xfffffffc00fc7947 */ /* 0x000fc0000383ffff */
[----:B------:R-:W-:-:S00]  /*0280*/  NOP ;  /* 0x0000000000007918 */ /* 0x000fc00000000000 */
[----:B------:R-:W-:-:S00]  /*0290*/  NOP ;  /* 0x0000000000007918 */ /* 0x000fc00000000000 */
[----:B------:R-:W-:-:S00]  /*02a0*/  NOP ;  /* 0x0000000000007918 */ /* 0x000fc00000000000 */
[----:B------:R-:W-:-:S00]  /*02b0*/  NOP ;  /* 0x0000000000007918 */ /* 0x000fc00000000000 */
[----:B------:R-:W-:-:S00]  /*02c0*/  NOP ;  /* 0x0000000000007918 */ /* 0x000fc00000000000 */
[----:B------:R-:W-:-:S00]  /*02d0*/  NOP ;  /* 0x0000000000007918 */ /* 0x000fc00000000000 */
[----:B------:R-:W-:-:S00]  /*02e0*/  NOP ;  /* 0x0000000000007918 */ /* 0x000fc00000000000 */
[----:B------:R-:W-:-:S00]  /*02f0*/  NOP ;  /* 0x0000000000007918 */ /* 0x000fc00000000000 */
.L_x_28:


//--------------------- .text._ZN3cub18CUB_300001_SM_10006detail11EmptyKernelIvEEvv --------------------------
	.section	.text._ZN3cub18CUB_300001_SM_10006detail11EmptyKernelIvEEvv,"ax",@progbits
	.align	128
        .global         _ZN3cub18CUB_300001_SM_10006detail11EmptyKernelIvEEvv
        .type           _ZN3cub18CUB_300001_SM_10006detail11EmptyKernelIvEEvv,@function
        .size           _ZN3cub18CUB_300001_SM_10006detail11EmptyKernelIvEEvv,(.L_x_29 - _ZN3cub18CUB_300001_SM_10006detail11EmptyKernelIvEEvv)
        .other          _ZN3cub18CUB_300001_SM_10006detail11EmptyKernelIvEEvv,@"STO_CUDA_ENTRY STV_DEFAULT"
_ZN3cub18CUB_300001_SM_10006detail11EmptyKernelIvEEvv:
.text._ZN3cub18CUB_300001_SM_10006detail11EmptyKernelIvEEvv:
[----:B------:R-:W-:Y:S01]  /*0000*/  LDC R1, c[0x0][0x37c] ;  /* 0x0000df00ff017b82 */ /* 0x000fe20000000800 */
[----:B------:R-:W-:Y:S05]  /*0010*/  EXIT ;  /* 0x000000000000794d */ /* 0x000fea0003800000 */
.L_x_2:
        /* <DEDUP_REMOVED lines=14> */
.L_x_29:


//--------------------- .text._Z20generate_path_kernelPdiidddd --------------------------
	.section	.text._Z20generate_path_kernelPdiidddd,"ax",@progbits
	.align	128
        .global         _Z20generate_path_kernelPdiidddd
        .type           _Z20generate_path_kernelPdiidddd,@function
        .size           _Z20generate_path_kernelPdiidddd,(.L_x_27 - _Z20generate_path_kernelPdiidddd)
        .other          _Z20generate_path_kernelPdiidddd,@"STO_CUDA_ENTRY STV_DEFAULT"
_Z20generate_path_kernelPdiidddd:
.text._Z20generate_path_kernelPdiidddd:
[----:B------:R-:W0:Y:S01]  /*0000*/  LDC R1, c[0x0][0x37c] ;  /* 0x0000df00ff017b82 */ /* 0x000e220000000800 */
[----:B------:R-:W1:Y:S07]  /*0010*/  S2R R0, SR_TID.X ;  /* 0x0000000000007919 */ /* 0x000e6e0000002100 */
[----:B------:R-:W2:Y:S01]  /*0020*/  S2UR UR6, SR_CTAID.X ;  /* 0x00000000000679c3 */ /* 0x000ea20000002500 */
[----:B------:R-:W2:Y:S01]  /*0030*/  LDCU UR4, c[0x0][0x360] ;  /* 0x00006c00ff0477ac */ /* 0x000ea20008000800 */
[----:B0-----:R-:W-:Y:S01]  /*0040*/  VIADD R1, R1, 0xffffffd0 ;  /* 0xffffffd001017836 */ /* 0x001fe20000000000 */
[----:B------:R-:W0:Y:S01]  /*0050*/  LDCU UR5, c[0x0][0x388] ;  /* 0x00007100ff0577ac */ /* 0x000e220008000800 */
[----:B--2---:R-:W-:-:S06]  /*0060*/  UIMAD UR6, UR6, UR4, URZ ;  /* 0x00000004060672a4 */ /* 0x004fcc000f8e02ff */
[----:B-1----:R-:W-:-:S05]  /*0070*/  VIADD R0, R0, UR6 ;  /* 0x0000000600007c36 */ /* 0x002fca0008000000 */
[----:B0-----:R-:W-:-:S13]  /*0080*/  ISETP.GE.AND P0, PT, R0, UR5, PT ;  /* 0x0000000500007c0c */ /* 0x001fda000bf06270 */
[----:B------:R-:W-:Y:S05]  /*0090*/  @P0 EXIT ;  /* 0x000000000000094d */ /* 0x000fea0003800000 */
[----:B------:R-:W-:Y:S01]  /*00a0*/  IMAD.MOV.U32 R6, RZ, RZ, 0x2abc4dd5 ;  /* 0x2abc4dd5ff067424 */ /* 0x000fe200078e00ff */
[----:B------:R-:W-:Y:S01]  /*00b0*/  ISETP.NE.AND P0, PT, R0, RZ, PT ;  /* 0x000000ff0000720c */ /* 0x000fe20003f05270 */
[----:B------:R-:W-:Y:S01]  /*00c0*/  IMAD.MOV.U32 R7, RZ, RZ, 0x58213ed2 ;  /* 0x58213ed2ff077424 */ /* 0x000fe200078e00ff */
[----:B------:R-:W0:Y:S01]  /*00d0*/  LDCU.64 UR8, c[0x0][0x358] ;  /* 0x00006b00ff0877ac */ /* 0x000e220008000a00 */
[----:B------:R-:W-:Y:S01]  /*00e0*/  IMAD.MOV.U32 R8, RZ, RZ, 0x455f2458 ;  /* 0x455f2458ff087424 */ /* 0x000fe200078e00ff */
[----:B------:R-:W-:Y:S01]  /*00f0*/  BSSY.RECONVERGENT B0, `(.L_x_3) ;  /* 0x0000264000007945 */ /* 0x000fe20003800200 */
[----:B------:R-:W-:Y:S01]  /*0100*/  IMAD.MOV.U32 R9, RZ, RZ, -0x75bd8fc ;  /* 0xf8a42704ff097424 */ /* 0x000fe200078e00ff */
[----:B------:R1:W-:Y:S01]  /*0110*/  STL.64 [R1], R6 ;  /* 0x0000000601007387 */ /* 0x0003e20000100a00 */
[----:B------:R-:W-:Y:S02]  /*0120*/  IMAD.MOV.U32 R10, RZ, RZ, -0x23270784 ;  /* 0xdcd8f87cff0a7424 */ /* 0x000fe400078e00ff */
[----:B------:R-:W-:Y:S01]  /*0130*/  IMAD.MOV.U32 R11, RZ, RZ, 0x511db0d6 ;  /* 0x511db0d6ff0b7424 */ /* 0x000fe200078e00ff */
[----:B------:R1:W-:Y:S01]  /*0140*/  STL.64 [R1+0x8], R8 ;  /* 0x0000080801007387 */ /* 0x0003e20000100a00 */
[----:B------:R-:W-:-:S02]  /*0150*/  IMAD.MOV.U32 R12, RZ, RZ, 0x58213ed2 ;  /* 0x58213ed2ff0c7424 */ /* 0x000fc400078e00ff */
[----:B------:R-:W-:Y:S01]  /*0160*/  IMAD.MOV.U32 R5, RZ, RZ, -0x75bd8fc ;  /* 0xf8a42704ff057424 */ /* 0x000fe200078e00ff */
[----:B------:R1:W-:Y:S01]  /*0170*/  STL.64 [R1+0x10], R10 ;  /* 0x0000100a01007387 */ /* 0x0003e20000100a00 */
[----:B------:R-:W-:Y:S02]  /*0180*/  IMAD.MOV.U32 R4, RZ, RZ, 0x455f2458 ;  /* 0x455f2458ff047424 */ /* 0x000fe400078e00ff */
[----:B------:R-:W-:Y:S02]  /*0190*/  IMAD.MOV.U32 R3, RZ, RZ, 0x511db0d6 ;  /* 0x511db0d6ff037424 */ /* 0x000fe400078e00ff */
[----:B------:R-:W-:Y:S01]  /*01a0*/  IMAD.MOV.U32 R2, RZ, RZ, -0x23270784 ;  /* 0xdcd8f87cff027424 */ /* 0x000fe200078e00ff */
[----:B0-----:R-:W-:Y:S06]  /*01b0*/  @!P0 BRA `(.L_x_4) ;  /* 0x00000024005c8947 */ /* 0x001fec0003800000 */
[--C-:B-1----:R-:W-:Y:S01]  /*01c0*/  SHF.R.S32.HI R8, RZ, 0x1f, R0.reuse ;  /* 0x0000001fff087819 */ /* 0x102fe20000011400 */
[----:B------:R-:W-:Y:S02]  /*01d0*/  IMAD.MOV.U32 R9, RZ, RZ, R0 ;  /* 0x000000ffff097224 */ /* 0x000fe400078e0000 */
[----:B------:R-:W-:Y:S02]  /*01e0*/  IMAD.MOV.U32 R10, RZ, RZ, RZ ;  /* 0x000000ffff0a7224 */ /* 0x000fe400078e00ff */
[----:B------:R-:W-:Y:S02]  /*01f0*/  IMAD.MOV.U32 R12, RZ, RZ, 0x58213ed2 ;  /* 0x58213ed2ff0c7424 */ /* 0x000fe400078e00ff */
[----:B------:R-:W-:Y:S02]  /*0200*/  IMAD.MOV.U32 R4, RZ, RZ, 0x455f2458 ;  /* 0x455f2458ff047424 */ /* 0x000fe400078e00ff */
[----:B------:R-:W-:Y:S02]  /*0210*/  IMAD.MOV.U32 R5, RZ, RZ, -0x75bd8fc ;  /* 0xf8a42704ff057424 */ /* 0x000fe400078e00ff */
[----:B------:R-:W-:-:S02]  /*0220*/  IMAD.MOV.U32 R2, RZ, RZ, -0x23270784 ;  /* 0xdcd8f87cff027424 */ /* 0x000fc400078e00ff */
[----:B------:R-:W-:-:S07]  /*0230*/  IMAD.MOV.U32 R3, RZ, RZ, 0x511db0d6 ;  /* 0x511db0d6ff037424 */ /* 0x000fce00078e00ff */
.L_x_13:
[----:B------:R-:W-:Y:S01]  /*0240*/  LOP3.LUT R0, R9, 0x3, RZ, 0xc0, !PT ;  /* 0x0000000309007812 */ /* 0x000fe200078ec0ff */
[----:B------:R-:W-:Y:S03]  /*0250*/  BSSY.RECONVERGENT B1, `(.L_x_5) ;  /* 0x0000247000017945 */ /* 0x000fe60003800200 */
[----:B------:R-:W-:-:S04]  /*0260*/  ISETP.NE.U32.AND P0, PT, R0, RZ, PT ;  /* 0x000000ff0000720c */ /* 0x000fc80003f05070 */
[----:B------:R-:W-:-:S13]  /*0270*/  ISETP.NE.AND.EX P0, PT, RZ, RZ, PT, P0 ;  /* 0x000000ffff00720c */ /* 0x000fda0003f05300 */
[----:B0-----:R-:W-:Y:S05]  /*0280*/  @!P0 BRA `(.L_x_6) ;  /* 0x00000024000c8947 */ /* 0x001fea0003800000 */
[----:B------:R-:W0:Y:S01]  /*0290*/  LDC.64 R6, c[0x4][RZ] ;  /* 0x01000000ff067b82 */ /* 0x000e220000000a00 */
[----:B------:R-:W-:Y:S01]  /*02a0*/  IMAD.MOV.U32 R12, RZ, RZ, RZ ;  /* 0x000000ffff0c7224 */ /* 0x000fe200078e00ff */
[----:B------:R-:W-:Y:S01]  /*02b0*/  CS2R R2, SRZ ;  /* 0x0000000000027805 */ /* 0x000fe2000001ff00 */
[----:B------:R-:W-:Y:S01]  /*02c0*/  IMAD.MOV.U32 R0, RZ, RZ, RZ ;  /* 0x000000ffff007224 */ /* 0x000fe200078e00ff */
[----:B------:R-:W-:Y:S01]  /*02d0*/  CS2R R4, SRZ ;  /* 0x0000000000047805 */ /* 0x000fe2000001ff00 */
[----:B0-----:R-:W-:-:S07]  /*02e0*/  IMAD.WIDE.U32 R6, R10, 0xc80, R6 ;  /* 0x00000c800a067825 */ /* 0x001fce00078e0006 */
.L_x_8:
[----:B------:R-:W-:-:S06]  /*02f0*/  IMAD R11, R0, 0x4, R1 ;  /* 0x00000004000b7824 */ /* 0x000fcc00078e0201 */
[----:B------:R-:W5:Y:S01]  /*0300*/  LDL R11, [R11+0x4] ;  /* 0x000004000b0b7983 */ /* 0x000f620000100800 */
[----:B------:R-:W-:-:S05]  /*0310*/  UMOV UR4, URZ ;  /* 0x000000ff00047c82 */ /* 0x000fca0008000000 */
.L_x_7:
[----:B-----5:R-:W-:Y:S01]  /*0320*/  SHF.R.U32.HI R26, RZ, UR4, R11 ;  /* 0x00000004ff1a7c19 */ /* 0x020fe2000801160b */
[----:B------:R-:W-:-:S03]  /*0330*/  IMAD.SHL.U32 R13, R0, 0x20, RZ ;  /* 0x00000020000d7824 */ /* 0x000fc600078e00ff */
[----:B------:R-:W-:Y:S01]  /*0340*/  LOP3.LUT R14, R26, 0x1, RZ, 0xc0, !PT ;  /* 0x000000011a0e7812 */ /* 0x000fe200078ec0ff */
[----:B------:R-:W-:-:S03]  /*0350*/  VIADD R13, R13, UR4 ;  /* 0x000000040d0d7c36 */ /* 0x000fc60008000000 */
[----:B------:R-:W-:Y:S01]  /*0360*/  ISETP.NE.U32.AND P0, PT, R14, 0x1, PT ;  /* 0x000000010e00780c */ /* 0x000fe20003f05070 */
[----:B------:R-:W-:-:S04]  /*0370*/  IMAD R13, R13, 0x5, RZ ;  /* 0x000000050d0d7824 */ /* 0x000fc800078e02ff */
[----:B------:R-:W-:-:S08]  /*0380*/  IMAD.WIDE.U32 R14, R13, 0x4, R6 ;  /* 0x000000040d0e7825 */ /* 0x000fd000078e0006 */
[----:B------:R-:W2:Y:S04]  /*0390*/  @!P0 LDG.E R16, desc[UR8][R14.64+0x8] ;  /* 0x000008080e108981 */ /* 0x000ea8000c1e1900 */
[----:B------:R-:W3:Y:S04]  /*03a0*/  @!P0 LDG.E R19, desc[UR8][R14.64] ;  /* 0x000000080e138981 */ /* 0x000ee8000c1e1900 */
[----:B------:R-:W4:Y:S04]  /*03b0*/  @!P0 LDG.E R18, desc[UR8][R14.64+0x10] ;  /* 0x000010080e128981 */ /* 0x000f28000c1e1900 */
[----:B------:R-:W4:Y:S04]  /*03c0*/  @!P0 LDG.E R21, desc[UR8][R14.64+0x4] ;  /* 0x000004080e158981 */ /* 0x000f28000c1e1900 */
[----:B------:R-:W4:Y:S01]  /*03d0*/  @!P0 LDG.E R23, desc[UR8][R14.64+0xc] ;  /* 0x00000c080e178981 */ /* 0x000f22000c1e1900 */
[----:B------:R-:W-:-:S13]  /*03e0*/  R2P PR, R26, 0x7e ;  /* 0x0000007e1a007804 */ /* 0x000fda0000000000 */
[----:B------:R-:W4:Y:S04]  /*03f0*/  @P1 LDG.E R13, desc[UR8][R14.64+0x14] ;  /* 0x000014080e0d1981 */ /* 0x000f28000c1e1900 */
        /* <DEDUP_REMOVED lines=11> */
[----:B------:R-:W4:Y:S01]  /*04b0*/  @P6 LDG.E R30, desc[UR8][R14.64+0x88] ;  /* 0x000088080e1e6981 */ /* 0x000f22000c1e1900 */
[----:B--2---:R-:W-:-:S03]  /*04c0*/  @!P0 LOP3.LUT R5, R5, R16, RZ, 0x3c, !PT ;  /* 0x0000001005058212 */ /* 0x004fc600078e3cff */
[----:B------:R-:W2:Y:S01]  /*04d0*/  @P1 LDG.E R16, desc[UR8][R14.64+0x1c] ;  /* 0x00001c080e101981 */ /* 0x000ea2000c1e1900 */
[----:B---3--:R-:W-:-:S03]  /*04e0*/  @!P0 LOP3.LUT R12, R12, R19, RZ, 0x3c, !PT ;  /* 0x000000130c0c8212 */ /* 0x008fc600078e3cff */
[----:B------:R-:W3:Y:S01]  /*04f0*/  @P1 LDG.E R19, desc[UR8][R14.64+0x18] ;  /* 0x000018080e131981 */ /* 0x000ee2000c1e1900 */
[----:B----4-:R-:W-:-:S03]  /*0500*/  @!P0 LOP3.LUT R3, R3, R18, RZ, 0x3c, !PT ;  /* 0x0000001203038212 */ /* 0x010fc600078e3cff */
[----:B------:R-:W4:Y:S01]  /*0510*/  @P1 LDG.E R18, desc[UR8][R14.64+0x24] ;  /* 0x000024080e121981 */ /* 0x000f22000c1e1900 */
[----:B------:R-:W-:-:S03]  /*0520*/  @!P0 LOP3.LUT R4, R4, R21, RZ, 0x3c, !PT ;  /* 0x0000001504048212 */ /* 0x000fc600078e3cff */
[----:B------:R-:W4:Y:S01]  /*0530*/  @P1 LDG.E R21, desc[UR8][R14.64+0x20] ;  /* 0x000020080e151981 */ /* 0x000f22000c1e1900 */
[----:B------:R-:W-:-:S03]  /*0540*/  @!P0 LOP3.LUT R2, R2, R23, RZ, 0x3c, !PT ;  /* 0x0000001702028212 */ /* 0x000fc600078e3cff */
[----:B------:R-:W4:Y:S01]  /*0550*/  @P2 LDG.E R23, desc[UR8][R14.64+0x2c] ;  /* 0x00002c080e172981 */ /* 0x000f22000c1e1900 */
[----:B------:R-:W-:Y:S02]  /*0560*/  LOP3.LUT P0, RZ, R26, 0x80, RZ, 0xc0, !PT ;  /* 0x000000801aff7812 */ /* 0x000fe4000780c0ff */
[----:B------:R-:W-:Y:S02]  /*0570*/  @P1 LOP3.LUT R12, R12, R13, RZ, 0x3c, !PT ;  /* 0x0000000d0c0c1212 */ /* 0x000fe400078e3cff */
[----:B------:R-:W4:Y:S02]  /*0580*/  @P3 LDG.E R13, desc[UR8][R14.64+0x48] ;  /* 0x000048080e0d3981 */ /* 0x000f24000c1e1900 */
[----:B------:R-:W-:Y:S02]  /*0590*/  @P2 LOP3.LUT R12, R12, R17, RZ, 0x3c, !PT ;  /* 0x000000110c0c2212 */ /* 0x000fe400078e3cff */
[----:B------:R-:W4:Y:S05]  /*05a0*/  @P4 LDG.E R17, desc[UR8][R14.64+0x54] ;  /* 0x000054080e114981 */ /* 0x000f2a000c1e1900 */
[----:B------:R-:W4:Y:S04]  /*05b0*/  @P0 LDG.E R37, desc[UR8][R14.64+0x8c] ;  /* 0x00008c080e250981 */ /* 0x000f28000c1e1900 */
[----:B------:R-:W4:Y:S04]  /*05c0*/  @P0 LDG.E R32, desc[UR8][R14.64+0x94] ;  /* 0x000094080e200981 */ /* 0x000f28000c1e1900 */
[----:B------:R-:W4:Y:S01]  /*05d0*/  @P0 LDG.E R34, desc[UR8][R14.64+0x9c] ;  /* 0x00009c080e220981 */ /* 0x000f22000c1e1900 */
[----:B------:R-:W-:-:S03]  /*05e0*/  @P3 LOP3.LUT R12, R12, R27, RZ, 0x3c, !PT ;  /* 0x0000001b0c0c3212 */ /* 0x000fc600078e3cff */
[----:B------:R-:W4:Y:S01]  /*05f0*/  @P6 LDG.E R27, desc[UR8][R14.64+0x84] ;  /* 0x000084080e1b6981 */ /* 0x000f22000c1e1900 */
[----:B------:R-:W-:-:S03]  /*0600*/  @P4 LOP3.LUT R12, R12, R31, RZ, 0x3c, !PT ;  /* 0x0000001f0c0c4212 */ /* 0x000fc600078e3cff */
[----:B------:R-:W4:Y:S01]  /*0610*/  @P0 LDG.E R31, desc[UR8][R14.64+0x98] ;  /* 0x000098080e1f0981 */ /* 0x000f22000c1e1900 */
[----:B--2---:R-:W-:-:S03]  /*0620*/  @P1 LOP3.LUT R5, R5, R16, RZ, 0x3c, !PT ;  /* 0x0000001005051212 */ /* 0x004fc600078e3cff */
[----:B------:R-:W2:Y:S01]  /*0630*/  @P3 LDG.E R16, desc[UR8][R14.64+0x4c] ;  /* 0x00004c080e103981 */ /* 0x000ea2000c1e1900 */
[----:B---3--:R-:W-:Y:S02]  /*0640*/  @P1 LOP3.LUT R4, R4, R19, RZ, 0x3c, !PT ;  /* 0x0000001304041212 */ /* 0x008fe400078e3cff */
[----:B------:R-:W-:Y:S01]  /*0650*/  @P2 LOP3.LUT R5, R5, R20, RZ, 0x3c, !PT ;  /* 0x0000001405052212 */ /* 0x000fe200078e3cff */
[----:B------:R-:W3:Y:S01]  /*0660*/  @P4 LDG.E R19, desc[UR8][R14.64+0x5c] ;  /* 0x00005c080e134981 */ /* 0x000ee2000c1e1900 */
[----:B----4-:R-:W-:-:S03]  /*0670*/  @P1 LOP3.LUT R3, R3, R18, RZ, 0x3c, !PT ;  /* 0x0000001203031212 */ /* 0x010fc600078e3cff */
[----:B------:R-:W4:Y:S01]  /*0680*/  @P4 LDG.E R18, desc[UR8][R14.64+0x58] ;  /* 0x000058080e124981 */ /* 0x000f22000c1e1900 */
[----:B------:R-:W-:-:S03]  /*0690*/  @P1 LOP3.LUT R2, R2, R21, RZ, 0x3c, !PT ;  /* 0x0000001502021212 */ /* 0x000fc600078e3cff */
[----:B------:R-:W4:Y:S01]  /*06a0*/  @P4 LDG.E R20, desc[UR8][R14.64+0x60] ;  /* 0x000060080e144981 */ /* 0x000f22000c1e1900 */
[----:B------:R-:W-:Y:S02]  /*06b0*/  @P2 LOP3.LUT R4, R4, R23, RZ, 0x3c, !PT ;  /* 0x0000001704042212 */ /* 0x000fe400078e3cff */
[----:B------:R-:W-:Y:S01]  /*06c0*/  @P2 LOP3.LUT R3, R3, R22, RZ, 0x3c, !PT ;  /* 0x0000001603032212 */ /* 0x000fe200078e3cff */
[----:B------:R-:W4:Y:S01]  /*06d0*/  @P5 LDG.E R21, desc[UR8][R14.64+0x68] ;  /* 0x000068080e155981 */ /* 0x000f22000c1e1900 */
[----:B------:R-:W-:-:S03]  /*06e0*/  @P3 LOP3.LUT R5, R5, R24, RZ, 0x3c, !PT ;  /* 0x0000001805053212 */ /* 0x000fc600078e3cff */
[----:B------:R-:W4:Y:S01]  /*06f0*/  @P5 LDG.E R22, desc[UR8][R14.64+0x6c] ;  /* 0x00006c080e165981 */ /* 0x000f22000c1e1900 */
[----:B------:R-:W-:-:S03]  /*0700*/  @P2 LOP3.LUT R2, R2, R25, RZ, 0x3c, !PT ;  /* 0x0000001902022212 */ /* 0x000fc600078e3cff */
[----:B------:R-:W4:Y:S04]  /*0710*/  @P5 LDG.E R23, desc[UR8][R14.64+0x70] ;  /* 0x000070080e175981 */ /* 0x000f28000c1e1900 */
[----:B------:R-:W4:Y:S01]  /*0720*/  @P5 LDG.E R24, desc[UR8][R14.64+0x74] ;  /* 0x000074080e185981 */ /* 0x000f22000c1e1900 */
[----:B------:R-:W-:-:S03]  /*0730*/  @P3 LOP3.LUT R4, R4, R29, RZ, 0x3c, !PT ;  /* 0x0000001d04043212 */ /* 0x000fc600078e3cff */
[----:B------:R-:W4:Y:S04]  /*0740*/  @P6 LDG.E R25, desc[UR8][R14.64+0x7c] ;  /* 0x00007c080e196981 */ /* 0x000f28000c1e1900 */
[----:B------:R-:W4:Y:S01]  /*0750*/  @P0 LDG.E R29, desc[UR8][R14.64+0x90] ;  /* 0x000090080e1d0981 */ /* 0x000f22000c1e1900 */
[----:B------:R-:W-:Y:S02]  /*0760*/  @P3 LOP3.LUT R2, R2, R13, RZ, 0x3c, !PT ;  /* 0x0000000d02023212 */ /* 0x000fe400078e3cff */
[----:B------:R-:W-:Y:S02]  /*0770*/  @P4 LOP3.LUT R4, R4, R17, RZ, 0x3c, !PT ;  /* 0x0000001104044212 */ /* 0x000fe400078e3cff */
[----:B------:R-:W-:-:S04]  /*0780*/  @P5 LOP3.LUT R12, R12, R33, RZ, 0x3c, !PT ;  /* 0x000000210c0c5212 */ /* 0x000fc800078e3cff */
[----:B------:R-:W-:-:S04]  /*0790*/  @P6 LOP3.LUT R12, R12, R35, RZ, 0x3c, !PT ;  /* 0x000000230c0c6212 */ /* 0x000fc800078e3cff */
[----:B------:R-:W-:Y:S02]  /*07a0*/  @P0 LOP3.LUT R12, R12, R37, RZ, 0x3c, !PT ;  /* 0x000000250c0c0212 */ /* 0x000fe400078e3cff */
[----:B--2---:R-:W-:Y:S02]  /*07b0*/  @P3 LOP3.LUT R3, R3, R16, RZ, 0x3c, !PT ;  /* 0x0000001003033212 */ /* 0x004fe400078e3cff */
[----:B---3--:R-:W-:Y:S02]  /*07c0*/  @P4 LOP3.LUT R2, R2, R19, RZ, 0x3c, !PT ;  /* 0x0000001302024212 */ /* 0x008fe400078e3cff */
[----:B----4-:R-:W-:Y:S02]  /*07d0*/  @P4 LOP3.LUT R5, R5, R18, RZ, 0x3c, !PT ;  /* 0x0000001205054212 */ /* 0x010fe400078e3cff */
[----:B------:R-:W-:Y:S02]  /*07e0*/  @P4 LOP3.LUT R3, R3, R20, RZ, 0x3c, !PT ;  /* 0x0000001403034212 */ /* 0x000fe400078e3cff */
[----:B------:R-:W-:-:S02]  /*07f0*/  @P5 LOP3.LUT R4, R4, R21, RZ, 0x3c, !PT ;  /* 0x0000001504045212 */ /* 0x000fc400078e3cff */
[----:B------:R-:W-:Y:S02]  /*0800*/  @P5 LOP3.LUT R5, R5, R22, RZ, 0x3c, !PT ;  /* 0x0000001605055212 */ /* 0x000fe400078e3cff */
[----:B------:R-:W-:Y:S02]  /*0810*/  @P5 LOP3.LUT R2, R2, R23, RZ, 0x3c, !PT ;  /* 0x0000001702025212 */ /* 0x000fe400078e3cff */
[----:B------:R-:W-:Y:S02]  /*0820*/  @P5 LOP3.LUT R3, R3, R24, RZ, 0x3c, !PT ;  /* 0x0000001803035212 */ /* 0x000fe400078e3cff */
[----:B------:R-:W-:Y:S02]  /*0830*/  @P6 LOP3.LUT R5, R5, R28, RZ, 0x3c, !PT ;  /* 0x0000001c05056212 */ /* 0x000fe400078e3cff */
[----:B------:R-:W-:Y:S02]  /*0840*/  @P6 LOP3.LUT R4, R4, R25, RZ, 0x3c, !PT ;  /* 0x0000001904046212 */ /* 0x000fe400078e3cff */
[----:B------:R-:W-:-:S02]  /*0850*/  @P6 LOP3.LUT R2, R2, R27, RZ, 0x3c, !PT ;  /* 0x0000001b02026212 */ /* 0x000fc400078e3cff */
[----:B------:R-:W-:Y:S02]  /*0860*/  @P6 LOP3.LUT R3, R3, R30, RZ, 0x3c, !PT ;  /* 0x0000001e03036212 */ /* 0x000fe400078e3cff */
[----:B------:R-:W-:Y:S02]  /*0870*/  @P0 LOP3.LUT R4, R4, R29, RZ, 0x3c, !PT ;  /* 0x0000001d04040212 */ /* 0x000fe400078e3cff */
[----:B------:R-:W-:Y:S02]  /*0880*/  @P0 LOP3.LUT R5, R5, R32, RZ, 0x3c, !PT ;  /* 0x0000002005050212 */ /* 0x000fe400078e3cff */
[----:B------:R-:W-:Y:S02]  /*0890*/  @P0 LOP3.LUT R2, R2, R31, RZ, 0x3c, !PT ;  /* 0x0000001f02020212 */ /* 0x000fe400078e3cff */
[----:B------:R-:W-:Y:S02]  /*08a0*/  @P0 LOP3.LUT R3, R3, R34, RZ, 0x3c, !PT ;  /* 0x0000002203030212 */ /* 0x000fe400078e3cff */
[----:B------:R-:W-:-:S13]  /*08b0*/  R2P PR, R26.B1, 0x7f ;  /* 0x0000007f1a007804 */ /* 0x000fda0000001000 */
[----:B------:R-:W2:Y:S04]  /*08c0*/  @P0 LDG.E R17, desc[UR8][R14.64+0xa4] ;  /* 0x0000a4080e110981 */ /* 0x000ea8000c1e1900 */
[----:B------:R-:W3:Y:S04]  /*08d0*/  @P0 LDG.E R19, desc[UR8][R14.64+0xac] ;  /* 0x0000ac080e130981 */ /* 0x000ee8000c1e1900 */
        /* <DEDUP_REMOVED lines=16> */
[----:B--2---:R-:W-:-:S03]  /*09e0*/  @P0 LOP3.LUT R4, R4, R17, RZ, 0x3c, !PT ;  /* 0x0000001104040212 */ /* 0x004fc600078e3cff */
[----:B------:R-:W2:Y:S01]  /*09f0*/  @P1 LDG.E R17, desc[UR8][R14.64+0xb8] ;  /* 0x0000b8080e111981 */ /* 0x000ea2000c1e1900 */
[----:B---3--:R-:W-:-:S03]  /*0a00*/  @P0 LOP3.LUT R2, R2, R19, RZ, 0x3c, !PT ;  /* 0x0000001302020212 */ /* 0x008fc600078e3cff */
[----:B------:R-:W3:Y:S01]  /*0a10*/  @P1 LDG.E R19, desc[UR8][R14.64+0xc0] ;  /* 0x0000c0080e131981 */ /* 0x000ee2000c1e1900 */
[----:B----4-:R-:W-:-:S03]  /*0a20*/  @P0 LOP3.LUT R3, R3, R18, RZ, 0x3c, !PT ;  /* 0x0000001203030212 */ /* 0x010fc600078e3cff */
[----:B------:R-:W4:Y:S01]  /*0a30*/  @P1 LDG.E R18, desc[UR8][R14.64+0xbc] ;  /* 0x0000bc080e121981 */ /* 0x000f22000c1e1900 */
[----:B------:R-:W-:-:S03]  /*0a40*/  @P0 LOP3.LUT R12, R12, R13, RZ, 0x3c, !PT ;  /* 0x0000000d0c0c0212 */ /* 0x000fc600078e3cff */
[----:B------:R-:W4:Y:S01]  /*0a50*/  @P2 LDG.E R13, desc[UR8][R14.64+0xd4] ;  /* 0x0000d4080e0d2981 */ /* 0x000f22000c1e1900 */
[----:B------:R-:W-:-:S03]  /*0a60*/  @P0 LOP3.LUT R5, R5, R16, RZ, 0x3c, !PT ;  /* 0x0000001005050212 */ /* 0x000fc600078e3cff */
[----:B------:R-:W4:Y:S01]  /*0a70*/  @P2 LDG.E R16, desc[UR8][R14.64+0xd8] ;  /* 0x0000d8080e102981 */ /* 0x000f22000c1e1900 */
[----:B------:R-:W-:Y:S02]  /*0a80*/  @P1 LOP3.LUT R12, R12, R21, RZ, 0x3c, !PT ;  /* 0x000000150c0c1212 */ /* 0x000fe400078e3cff */
[----:B------:R-:W-:Y:S01]  /*0a90*/  LOP3.LUT P0, RZ, R26, 0x8000, RZ, 0xc0, !PT ;  /* 0x000080001aff7812 */ /* 0x000fe2000780c0ff */
[----:B------:R-:W4:Y:S01]  /*0aa0*/  @P4 LDG.E R21, desc[UR8][R14.64+0xf4] ;  /* 0x0000f4080e154981 */ /* 0x000f22000c1e1900 */
[----:B------:R-:W-:-:S03]  /*0ab0*/  @P2 LOP3.LUT R12, R12, R23, RZ, 0x3c, !PT ;  /* 0x000000170c0c2212 */ /* 0x000fc600078e3cff */
        /* <DEDUP_REMOVED lines=9> */
[----:B------:R-:W-:-:S03]  /*0b50*/  @P5 LOP3.LUT R12, R12, R31, RZ, 0x3c, !PT ;  /* 0x0000001f0c0c5212 */ /* 0x000fc600078e3cff */
[----:B------:R-:W4:Y:S01]  /*0b60*/  @P0 LDG.E R31, desc[UR8][R14.64+0x130] ;  /* 0x000130080e1f0981 */ /* 0x000f22000c1e1900 */
[----:B------:R-:W-:-:S03]  /*0b70*/  @P6 LOP3.LUT R12, R12, R33, RZ, 0x3c, !PT ;  /* 0x000000210c0c6212 */ /* 0x000fc600078e3cff */
        /* <DEDUP_REMOVED lines=12> */
[----:B------:R-:W-:-:S03]  /*0c40*/  @P2 LOP3.LUT R2, R2, R13, RZ, 0x3c, !PT ;  /* 0x0000000d02022212 */ /* 0x000fc600078e3cff */
[----:B------:R-:W4:Y:S01]  /*0c50*/  @P6 LDG.E R13, desc[UR8][R14.64+0x124] ;  /* 0x000124080e0d6981 */ /* 0x000f22000c1e1900 */
[----:B------:R-:W-:-:S03]  /*0c60*/  @P2 LOP3.LUT R3, R3, R16, RZ, 0x3c, !PT ;  /* 0x0000001003032212 */ /* 0x000fc600078e3cff */
[----:B------:R-:W4:Y:S01]  /*0c70*/  @P0 LDG.E R16, desc[UR8][R14.64+0x134] ;  /* 0x000134080e100981 */ /* 0x000f22000c1e1900 */
[----:B------:R-:W-:Y:S01]  /*0c80*/  UIADD3 UR4, UPT, UPT, UR4, 0x10, URZ ;  /* 0x0000001004047890 */ /* 0x000fe2000fffe0ff */
[----:B------:R-:W-:-:S03]  /*0c90*/  @P3 LOP3.LUT R3, R3, R20, RZ, 0x3c, !PT ;  /* 0x0000001403033212 */ /* 0x000fc600078e3cff */
[----:B------:R-:W-:Y:S01]  /*0ca0*/  UISETP.NE.AND UP0, UPT, UR4, 0x20, UPT ;  /* 0x000000200400788c */ /* 0x000fe2000bf05270 */
[----:B------:R-:W-:-:S04]  /*0cb0*/  @P4 LOP3.LUT R3, R3, R24, RZ, 0x3c, !PT ;  /* 0x0000001803034212 */ /* 0x000fc800078e3cff */
[----:B------:R-:W-:-:S04]  /*0cc0*/  @P5 LOP3.LUT R3, R3, R28, RZ, 0x3c, !PT ;  /* 0x0000001c03035212 */ /* 0x000fc800078e3cff */
[----:B------:R-:W-:Y:S02]  /*0cd0*/  @P6 LOP3.LUT R3, R3, R32, RZ, 0x3c, !PT ;  /* 0x0000002003036212 */ /* 0x000fe400078e3cff */
[----:B------:R-:W-:Y:S02]  /*0ce0*/  @P0 LOP3.LUT R12, R12, R35, RZ, 0x3c, !PT ;  /* 0x000000230c0c0212 */ /* 0x000fe400078e3cff */
[----:B------:R-:W-:Y:S02]  /*0cf0*/  @P0 LOP3.LUT R3, R3, R34, RZ, 0x3c, !PT ;  /* 0x0000002203030212 */ /* 0x000fe400078e3cff */
[----:B--2---:R-:W-:Y:S02]  /*0d00*/  @P3 LOP3.LUT R4, R4, R17, RZ, 0x3c, !PT ;  /* 0x0000001104043212 */ /* 0x004fe400078e3cff */
[----:B---3--:R-:W-:Y:S02]  /*0d10*/  @P3 LOP3.LUT R2, R2, R19, RZ, 0x3c, !PT ;  /* 0x0000001302023212 */ /* 0x008fe400078e3cff */
[----:B----4-:R-:W-:-:S02]  /*0d20*/  @P3 LOP3.LUT R5, R5, R18, RZ, 0x3c, !PT ;  /* 0x0000001205053212 */ /* 0x010fc400078e3cff */
        /* <DEDUP_REMOVED lines=11> */
[----:B------:R-:W-:Y:S01]  /*0de0*/  @P0 LOP3.LUT R2, R2, R33, RZ, 0x3c, !PT ;  /* 0x0000002102020212 */ /* 0x000fe200078e3cff */
[----:B------:R-:W-:Y:S06]  /*0df0*/  BRA.U UP0, `(.L_x_7) ;  /* 0xfffffff500487547 */ /* 0x000fec000b83ffff */
[----:B------:R-:W-:-:S05]  /*0e00*/  VIADD R0, R0, 0x1 ;  /* 0x0000000100007836 */ /* 0x000fca0000000000 */
[----:B------:R-:W-:-:S13]  /*0e10*/  ISETP.NE.AND P0, PT, R0, 0x5, PT ;  /* 0x000000050000780c */ /* 0x000fda0003f05270 */
[----:B------:R-:W-:Y:S05]  /*0e20*/  @P0 BRA `(.L_x_8) ;  /* 0xfffffff400300947 */ /* 0x000fea000383ffff */
[----:B------:R-:W-:Y:S01]  /*0e30*/  LOP3.LUT R0, R9, 0x3, RZ, 0xc0, !PT ;  /* 0x0000000309007812 */ /* 0x000fe200078ec0ff */
[----:B------:R0:W-:Y:S03]  /*0e40*/  STL [R1+0x4], R12 ;  /* 0x0000040c01007387 */ /* 0x0001e60000100800 */
[----:B------:R-:W-:Y:S01]  /*0e50*/  ISETP.NE.U32.AND P0, PT, R0, 0x1, PT ;  /* 0x000000010000780c */ /* 0x000fe20003f05070 */
[----:B------:R0:W-:Y:S03]  /*0e60*/  STL.64 [R1+0x8], R4 ;  /* 0x0000080401007387 */ /* 0x0001e60000100a00 */
[----:B------:R-:W-:Y:S01]  /*0e70*/  ISETP.NE.AND.EX P0, PT, RZ, RZ, PT, P0 ;  /* 0x000000ffff00720c */ /* 0x000fe20003f05300 */
[----:B------:R0:W-:-:S12]  /*0e80*/  STL.64 [R1+0x10], R2 ;  /* 0x0000100201007387 */ /* 0x0001d80000100a00 */
[----:B0-----:R-:W-:Y:S05]  /*0e90*/  @!P0 BRA `(.L_x_6) ;  /* 0x0000001800088947 */ /* 0x001fea0003800000 */
[----:B------:R-:W-:Y:S01]  /*0ea0*/  UMOV UR4, URZ ;  /* 0x000000ff00047c82 */ /* 0x000fe20008000000 */
[----:B------:R-:W-:Y:S01]  /*0eb0*/  UMOV UR5, URZ ;  /* 0x000000ff00057c82 */ /* 0x000fe20008000000 */
[----:B------:R-:W-:Y:S02]  /*0ec0*/  IMAD.MOV.U32 R12, RZ, RZ, RZ ;  /* 0x000000ffff0c7224 */ /* 0x000fe400078e00ff */
[----:B------:R-:W-:Y:S02]  /*0ed0*/  IMAD.MOV.U32 R0, RZ, RZ, RZ ;  /* 0x000000ffff007224 */ /* 0x000fe400078e00ff */
[----:B------:R-:W-:Y:S02]  /*0ee0*/  IMAD.U32 R3, RZ, RZ, UR4 ;  /* 0x00000004ff037e24 */ /* 0x000fe4000f8e00ff */
[----:B------:R-:W-:Y:S02]  /*0ef0*/  IMAD.U32 R2, RZ, RZ, UR5 ;  /* 0x00000005ff027e24 */ /* 0x000fe4000f8e00ff */
[----:B------:R-:W-:-:S02]  /*0f00*/  IMAD.U32 R5, RZ, RZ, UR4 ;  /* 0x00000004ff057e24 */ /* 0x000fc4000f8e00ff */
[----:B------:R-:W-:-:S07]  /*0f10*/  IMAD.U32 R4, RZ, RZ, UR5 ;  /* 0x00000005ff047e24 */ /* 0x000fce000f8e00ff */
.L_x_10:
[----:B------:R-:W-:-:S06]  /*0f20*/  IMAD R11, R0, 0x4, R1 ;  /* 0x00000004000b7824 */ /* 0x000fcc00078e0201 */
[----:B------:R-:W5:Y:S01]  /*0f30*/  LDL R11, [R11+0x4] ;  /* 0x000004000b0b7983 */ /* 0x000f620000100800 */
[----:B------:R-:W-:-:S05]  /*0f40*/  UMOV UR4, URZ ;  /* 0x000000ff00047c82 */ /* 0x000fca0008000000 */
.L_x_9:
        /* <DEDUP_REMOVED lines=183> */
[----:B0-----:R-:W-:Y:S05]  /*1ac0*/  @P0 BRA `(.L_x_6) ;  /* 0x0000000800fc0947 */ /* 0x001fea0003800000 */
        /* <DEDUP_REMOVED lines=8> */
.L_x_12:
[----:B------:R-:W-:-:S06]  /*1b50*/  IMAD R11, R0, 0x4, R1 ;  /* 0x00000004000b7824 */ /* 0x000fcc00078e0201 */
[----:B------:R-:W5:Y:S01]  /*1b60*/  LDL R11, [R11+0x4] ;  /* 0x000004000b0b7983 */ /* 0x000f620000100800 */
[----:B------:R-:W-:-:S05]  /*1b70*/  UMOV UR4, URZ ;  /* 0x000000ff00047c82 */ /* 0x000fca0008000000 */
.L_x_11:
        /* <DEDUP_REMOVED lines=177> */
[----:B------:R0:W-:Y:S04]  /*2690*/  STL [R1+0x4], R12 ;  /* 0x0000040c01007387 */ /* 0x0001e80000100800 */
[----:B------:R0:W-:Y:S04]  /*26a0*/  STL.64 [R1+0x8], R4 ;  /* 0x0000080401007387 */ /* 0x0001e80000100a00 */
[----:B------:R0:W-:Y:S02]  /*26b0*/  STL.64 [R1+0x10], R2 ;  /* 0x0000100201007387 */ /* 0x0001e40000100a00 */
.L_x_6:
[----:B------:R-:W-:Y:S05]  /*26c0*/  BSYNC.RECONVERGENT B1 ;  /* 0x0000000000017941 */ /* 0x000fea0003800200 */
.L_x_5:
[C---:B------:R-:W-:Y:S01]  /*26d0*/  ISETP.GT.U32.AND P0, PT, R9.reuse, 0x3, PT ;  /* 0x000000030900780c */ /* 0x040fe20003f04070 */
[----:B------:R-:W-:Y:S01]  /*26e0*/  VIADD R10, R10, 0x1 ;  /* 0x000000010a0a7836 */ /* 0x000fe20000000000 */
[--C-:B------:R-:W-:Y:S02]  /*26f0*/  SHF.R.U64 R9, R9, 0x2, R8.reuse ;  /* 0x0000000209097819 */ /* 0x100fe40000001208 */
[----:B------:R-:W-:Y:S02]  /*2700*/  ISETP.GT.U32.AND.EX P0, PT, R8, RZ, PT, P0 ;  /* 0x000000ff0800720c */ /* 0x000fe40003f04100 */
[----:B------:R-:W-:-:S11]  /*2710*/  SHF.R.U32.HI R8, RZ, 0x2, R8 ;  /* 0x00000002ff087819 */ /* 0x000fd60000011608 */
[----:B------:R-:W-:Y:S05]  /*2720*/  @P0 BRA `(.L_x_13) ;  /* 0xffffffd800c40947 */ /* 0x000fea000383ffff */
.L_x_4:
[----:B------:R-:W-:Y:S05]  /*2730*/  BSYNC.RECONVERGENT B0 ;  /* 0x0000000000007941 */ /* 0x000fea0003800200 */
.L_x_3:
[----:B-1----:R-:W1:Y:S01]  /*2740*/  S2R R11, SR_TID.X ;  /* 0x00000000000b7919 */ /* 0x002e620000002100 */
[----:B------:R-:W2:Y:S08]  /*2750*/  LDC R0, c[0x0][0x38c] ;  /* 0x0000e300ff007b82 */ /* 0x000eb00000000800 */
[----:B------:R-:W3:Y:S08]  /*2760*/  LDC.64 R6, c[0x0][0x380] ;  /* 0x0000e000ff067b82 */ /* 0x000ef00000000a00 */
[----:B------:R-:W4:Y:S01]  /*2770*/  LDC.64 R8, c[0x0][0x390] ;  /* 0x0000e400ff087b82 */ /* 0x000f220000000a00 */
[----:B--2---:R-:W-:Y:S01]  /*2780*/  ISETP.GE.AND P0, PT, R0, 0x2, PT ;  /* 0x000000020000780c */ /* 0x004fe20003f06270 */
[----:B-1----:R-:W-:-:S04]  /*2790*/  VIADD R13, R11, UR6 ;  /* 0x000000060b0d7c36 */ /* 0x002fc80008000000 */
[----:B---3--:R-:W-:-:S05]  /*27a0*/  IMAD.WIDE R6, R13, 0x8, R6 ;  /* 0x000000080d067825 */ /* 0x008fca00078e0206 */
[----:B----4-:R1:W-:Y:S03]  /*27b0*/  STG.E.64 desc[UR8][R6.64], R8 ;  /* 0x0000000806007986 */ /* 0x0103e6000c101b08 */
[----:B------:R-:W-:Y:S05]  /*27c0*/  @!P0 EXIT ;  /* 0x000000000000894d */ /* 0x000fea0003800000 */
[----:B------:R-:W1:Y:S01]  /*27d0*/  LDCU UR4, c[0x0][0x39c] ;  /* 0x00007380ff0477ac */ /* 0x000e620008000800 */
[----:B------:R-:W2:Y:S01]  /*27e0*/  LDC.64 R28, c[0x0][0x398] ;  /* 0x0000e600ff1c7b82 */ /* 0x000ea20000000a00 */
[----:B------:R-:W-:Y:S02]  /*27f0*/  IMAD.MOV.U32 R14, RZ, RZ, 0x0 ;  /* 0x00000000ff0e7424 */ /* 0x000fe400078e00ff */
[----:B------:R-:W-:Y:S01]  /*2800*/  IMAD.MOV.U32 R15, RZ, RZ, 0x3fd80000 ;  /* 0x3fd80000ff0f7424 */ /* 0x000fe200078e00ff */
[----:B------:R-:W3:Y:S01]  /*2810*/  LDCU.64 UR10, c[0x0][0x390] ;  /* 0x00007200ff0a77ac */ /* 0x000ee20008000a00 */
[----:B-1----:R-:W1:Y:S01]  /*2820*/  MUFU.RSQ64H R7, UR4 ;  /* 0x0000000400077d08 */ /* 0x002e620008001c00 */
[----:B------:R-:W-:-:S04]  /*2830*/  UIADD3 UR4, UPT, UPT, UR4, -0x3500000, URZ ;  /* 0xfcb0000004047890 */ /* 0x000fc8000fffe0ff */
[----:B------:R-:W-:Y:S02]  /*2840*/  UISETP.GE.U32.AND UP0, UPT, UR4, 0x7ca00000, UPT ;  /* 0x7ca000000400788c */ /* 0x000fe4000bf06070 */
[----:B------:R-:W-:-:S06]  /*2850*/  IMAD.U32 R6, RZ, RZ, UR4 ;  /* 0x00000004ff067e24 */ /* 0x000fcc000f8e00ff */
[----:B-1----:R-:W-:-:S08]  /*2860*/  DMUL R8, R6, R6 ;  /* 0x0000000606087228 */ /* 0x002fd00000000000 */
[----:B--2---:R-:W-:-:S08]  /*2870*/  DFMA R8, -R8, R28, 1 ;  /* 0x3ff000000808742b */ /* 0x004fd0000000011c */
[----:B------:R-:W-:Y:S02]  /*2880*/  DFMA R14, R8, R14, 0.5 ;  /* 0x3fe00000080e742b */ /* 0x000fe4000000000e */
[----:B------:R-:W-:-:S08]  /*2890*/  DMUL R8, R6, R8 ;  /* 0x0000000806087228 */ /* 0x000fd00000000000 */
[----:B------:R-:W-:Y:S01]  /*28a0*/  DFMA R18, R14, R8, R6 ;  /* 0x000000080e12722b */ /* 0x000fe20000000006 */
[----:B---3--:R-:W-:Y:S02]  /*28b0*/  IMAD.U32 R6, RZ, RZ, UR10 ;  /* 0x0000000aff067e24 */ /* 0x008fe4000f8e00ff */
[----:B------:R-:W-:-:S05]  /*28c0*/  IMAD.U32 R7, RZ, RZ, UR11 ;  /* 0x0000000bff077e24 */ /* 0x000fca000f8e00ff */
[----:B------:R-:W-:Y:S02]  /*28d0*/  DMUL R26, R18, R28 ;  /* 0x0000001c121a7228 */ /* 0x000fe40000000000 */
[----:B------:R-:W-:Y:S02]  /*28e0*/  VIADD R17, R19, 0xfff00000 ;  /* 0xfff0000013117836 */ /* 0x000fe40000000000 */
[----:B------:R-:W-:-:S04]  /*28f0*/  IMAD.MOV.U32 R16, RZ, RZ, R18 ;  /* 0x000000ffff107224 */ /* 0x000fc800078e0012 */
[----:B------:R-:W-:-:S08]  /*2900*/  DFMA R28, R26, -R26, R28 ;  /* 0x8000001a1a1c722b */ /* 0x000fd0000000001c */
[----:B------:R-:W-:Y:S01]  /*2910*/  DFMA R8, R28, R16, R26 ;  /* 0x000000101c08722b */ /* 0x000fe2000000001a */
[----:B------:R-:W-:Y:S10]  /*2920*/  BRA.U !UP0, `(.L_x_14) ;  /* 0x0000000108247547 */ /* 0x000ff4000b800000 */
[----:B------:R-:W1:Y:S01]  /*2930*/  LDCU.64 UR10, c[0x0][0x398] ;  /* 0x00007300ff0a77ac */ /* 0x000e620008000a00 */
[----:B------:R-:W-:Y:S01]  /*2940*/  IMAD.MOV.U32 R19, RZ, RZ, R17 ;  /* 0x000000ffff137224 */ /* 0x000fe200078e0011 */
[----:B------:R-:W-:Y:S01]  /*2950*/  MOV R30, 0x29a0 ;  /* 0x000029a0001e7802 */ /* 0x000fe20000000f00 */
[----:B------:R-:W-:Y:S02]  /*2960*/  IMAD.U32 R14, RZ, RZ, UR4 ;  /* 0x00000004ff0e7e24 */ /* 0x000fe4000f8e00ff */
[----:B-1----:R-:W-:Y:S02]  /*2970*/  IMAD.U32 R32, RZ, RZ, UR10 ;  /* 0x0000000aff207e24 */ /* 0x002fe4000f8e00ff */
[----:B------:R-:W-:-:S07]  /*2980*/  IMAD.U32 R15, RZ, RZ, UR11 ;  /* 0x0000000bff0f7e24 */ /* 0x000fce000f8e00ff */
[----:B0-----:R-:W-:Y:S05]  /*2990*/  CALL.REL.NOINC `($__internal_0_$__cuda_sm20_dsqrt_rn_f64_mediumpath_v1) ;  /* 0x0000001000147944 */ /* 0x001fea0003c00000 */
[----:B------:R-:W-:Y:S02]  /*29a0*/  IMAD.MOV.U32 R8, RZ, RZ, R16 ;  /* 0x000000ffff087224 */ /* 0x000fe400078e0010 */
[----:B------:R-:W-:-:S07]  /*29b0*/  IMAD.MOV.U32 R9, RZ, RZ, R17 ;  /* 0x000000ffff097224 */ /* 0x000fce00078e0011 */
.L_x_14:
[----:B------:R-:W1:Y:S01]  /*29c0*/  LDC.64 R24, c[0x0][0x388] ;  /* 0x0000e200ff187b82 */ /* 0x000e620000000a00 */
[----:B------:R-:W-:Y:S01]  /*29d0*/  IMAD.MOV.U32 R23, RZ, RZ, 0x2abc4dd5 ;  /* 0x2abc4dd5ff177424 */ /* 0x000fe200078e00ff */
[----:B------:R-:W-:Y:S01]  /*29e0*/  CS2R R14, SRZ ;  /* 0x00000000000e7805 */ /* 0x000fe2000001ff00 */
[----:B------:R-:W2:Y:S01]  /*29f0*/  LDCU.64 UR10, c[0x0][0x398] ;  /* 0x00007300ff0a77ac */ /* 0x000ea20008000a00 */
[----:B------:R-:W3:Y:S01]  /*2a00*/  LDCU UR12, c[0x0][0x388] ;  /* 0x00007100ff0c77ac */ /* 0x000ee20008000800 */
[----:B------:R-:W-:Y:S01]  /*2a10*/  UMOV UR4, URZ ;  /* 0x000000ff00047c82 */ /* 0x000fe20008000000 */
[----:B-1----:R-:W-:Y:S01]  /*2a20*/  IADD3 R24, PT, PT, R24, UR6, R11 ;  /* 0x0000000618187c10 */ /* 0x002fe2000fffe00b */
[----:B--23--:R-:W-:-:S07]  /*2a30*/  IMAD.MOV R22, RZ, RZ, -R25 ;  /* 0x000000ffff167224 */ /* 0x00cfce00078e0a19 */
.L_x_21:
[----:B------:R-:W-:Y:S01]  /*2a40*/  UISETP.NE.AND UP0, UPT, UR4, 0x1, UPT ;  /* 0x000000010400788c */ /* 0x000fe2000bf05270 */
[----:B------:R-:W-:Y:S02]  /*2a50*/  IMAD.MOV.U32 R28, RZ, RZ, R14 ;  /* 0x000000ffff1c7224 */ /* 0x000fe400078e000e */
[----:B------:R-:W-:Y:S01]  /*2a60*/  IMAD.MOV.U32 R29, RZ, RZ, R15 ;  /* 0x000000ffff1d7224 */ /* 0x000fe200078e000f */
[----:B------:R-:W-:-:S05]  /*2a70*/  UMOV UR4, URZ ;  /* 0x000000ff00047c82 */ /* 0x000fca0008000000 */
[----:B-1----:R-:W-:Y:S05]  /*2a80*/  BRA.U !UP0, `(.L_x_15) ;  /* 0x0000000d08a47547 */ /* 0x002fea000b800000 */
[----:B------:R-:W-:Y:S01]  /*2a90*/  SHF.R.U32.HI R11, RZ, 0x2, R12 ;  /* 0x00000002ff0b7819 */ /* 0x000fe2000001160c */
[----:B------:R-:W-:Y:S01]  /*2aa0*/  IMAD.SHL.U32 R0, R3, 0x10, RZ ;  /* 0x0000001003007824 */ /* 0x000fe200078e00ff */
[----:B------:R-:W-:Y:S01]  /*2ab0*/  SHF.R.U32.HI R13, RZ, 0x2, R4 ;  /* 0x00000002ff0d7819 */ /* 0x000fe20000011604 */
[----:B------:R-:W-:Y:S01]  /*2ac0*/  IMAD.MOV.U32 R26, RZ, RZ, 0x0 ;  /* 0x00000000ff1a7424 */ /* 0x000fe200078e00ff */
[----:B------:R-:W-:Y:S01]  /*2ad0*/  LOP3.LUT R11, R11, R12, RZ, 0x3c, !PT ;  /* 0x0000000c0b0b7212 */ /* 0x000fe200078e3cff */
[----:B------:R-:W-:Y:S01]  /*2ae0*/  IMAD.MOV.U32 R27, RZ, RZ, 0x3ca00000 ;  /* 0x3ca00000ff1b7424 */ /* 0x000fe200078e00ff */
[----:B------:R-:W-:Y:S01]  /*2af0*/  LOP3.LUT R13, R13, R4, RZ, 0x3c, !PT ;  /* 0x000000040d0d7212 */ /* 0x000fe200078e3cff */
[----:B------:R-:W-:Y:S01]  /*2b00*/  BSSY.RECONVERGENT B0, `(.L_x_16) ;  /* 0x0000073000007945 */ /* 0x000fe20003800200 */
[----:B------:R-:W-:Y:S01]  /*2b10*/  SHF.R.U32.HI R15, RZ, 0x2, R2 ;  /* 0x00000002ff0f7819 */ /* 0x000fe20000011602 */
[----:B------:R-:W-:Y:S02]  /*2b20*/  IMAD.SHL.U32 R10, R11, 0x2, RZ ;  /* 0x000000020b0a7824 */ /* 0x000fe400078e00ff */
[----:B0-----:R-:W-:Y:S01]  /*2b30*/  IMAD.SHL.U32 R4, R13, 0x2, RZ ;  /* 0x000000020d047824 */ /* 0x001fe200078e00ff */
[----:B------:R-:W-:-:S02]  /*2b40*/  LOP3.LUT R15, R15, R2, RZ, 0x3c, !PT ;  /* 0x000000020f0f7212 */ /* 0x000fc400078e3cff */
[----:B------:R-:W-:-:S04]  /*2b50*/  LOP3.LUT R0, R11, R10, R0, 0x96, !PT ;  /* 0x0000000a0b007212 */ /* 0x000fc800078e9600 */
[----:B------:R-:W-:-:S05]  /*2b60*/  LOP3.LUT R21, R0, R3, RZ, 0x3c, !PT ;  /* 0x0000000300157212 */ /* 0x000fca00078e3cff */
[----:B------:R-:W-:-:S05]  /*2b70*/  IMAD.SHL.U32 R0, R21, 0x10, RZ ;  /* 0x0000001015007824 */ /* 0x000fca00078e00ff */
[----:B------:R-:W-:Y:S02]  /*2b80*/  LOP3.LUT R0, R13, R4, R0, 0x96, !PT ;  /* 0x000000040d007212 */ /* 0x000fe400078e9600 */
[C---:B------:R-:W-:Y:S02]  /*2b90*/  IADD3 R13, PT, PT, R23.reuse, 0x587c5, R21 ;  /* 0x000587c5170d7810 */ /* 0x040fe40007ffe015 */
[----:B------:R-:W-:Y:S02]  /*2ba0*/  LOP3.LUT R20, R0, R21, RZ, 0x3c, !PT ;  /* 0x0000001500147212 */ /* 0x000fe400078e3cff */
[----:B------:R-:W-:Y:S02]  /*2bb0*/  SHF.R.U32.HI R0, RZ, 0x2, R5 ;  /* 0x00000002ff007819 */ /* 0x000fe40000011605 */
[----:B------:R-:W-:Y:S02]  /*2bc0*/  IADD3 R10, PT, PT, R23, 0xb0f8a, R20 ;  /* 0x000b0f8a170a7810 */ /* 0x000fe40007ffe014 */
[----:B------:R-:W-:Y:S01]  /*2bd0*/  LOP3.LUT R0, R0, R5, RZ, 0x3c, !PT ;  /* 0x0000000500007212 */ /* 0x000fe200078e3cff */
[----:B------:R-:W-:-:S02]  /*2be0*/  IMAD.SHL.U32 R5, R20, 0x10, RZ ;  /* 0x0000001014057824 */ /* 0x000fc400078e00ff */
[----:B------:R-:W-:-:S04]  /*2bf0*/  IMAD.WIDE.U32 R10, R10, 0x200000, RZ ;  /* 0x002000000a0a7825 */ /* 0x000fc800078e00ff */
[----:B------:R-:W-:Y:S01]  /*2c00*/  IMAD.SHL.U32 R4, R0, 0x2, RZ ;  /* 0x0000000200047824 */ /* 0x000fe200078e00ff */
[----:B------:R-:W-:-:S04]  /*2c10*/  LOP3.LUT R10, R10, R13, RZ, 0x3c, !PT ;  /* 0x0000000d0a0a7212 */ /* 0x000fc800078e3cff */
[----:B------:R-:W0:Y:S01]  /*2c20*/  I2F.F64.U64 R12, R10 ;  /* 0x0000000a000c7312 */ /* 0x000e220000301800 */
[----:B------:R-:W-:Y:S01]  /*2c30*/  LOP3.LUT R5, R0, R4, R5, 0x96, !PT ;  /* 0x0000000400057212 */ /* 0x000fe200078e9605 */
[----:B------:R-:W-:-:S03]  /*2c40*/  IMAD.SHL.U32 R4, R15, 0x2, RZ ;  /* 0x000000020f047824 */ /* 0x000fc600078e00ff */
[----:B------:R-:W-:-:S05]  /*2c50*/  LOP3.LUT R2, R5, R20, RZ, 0x3c, !PT ;  /* 0x0000001405027212 */ /* 0x000fca00078e3cff */
[----:B------:R-:W-:Y:S01]  /*2c60*/  IMAD.SHL.U32 R0, R2, 0x10, RZ ;  /* 0x0000001002007824 */ /* 0x000fe200078e00ff */
[----:B0-----:R-:W-:-:S04]  /*2c70*/  DFMA R12, R12, R26, 5.5511151231257827021e-17 ;  /* 0x3c9000000c0c742b */ /* 0x001fc8000000001a */
[----:B------:R-:W-:Y:S02]  /*2c80*/  LOP3.LUT R5, R15, R4, R0, 0x96, !PT ;  /* 0x000000040f057212 */ /* 0x000fe400078e9600 */
[C---:B------:R-:W-:Y:S01]  /*2c90*/  IADD3 R15, PT, PT, R23.reuse, 0x10974f, R2 ;  /* 0x0010974f170f7810 */ /* 0x040fe20007ffe002 */
[----:B------:R-:W-:Y:S01]  /*2ca0*/  VIADD R23, R23, 0x161f14 ;  /* 0x00161f1417177836 */ /* 0x000fe20000000000 */
[----:B------:R-:W-:Y:S02]  /*2cb0*/  LOP3.LUT R0, R5, R2, RZ, 0x3c, !PT ;  /* 0x0000000205007212 */ /* 0x000fe400078e3cff */
[----:B------:R-:W-:Y:S01]  /*2cc0*/  ISETP.GT.AND P0, PT, R13, 0xfffff, PT ;  /* 0x000fffff0d00780c */ /* 0x000fe20003f04270 */
[----:B------:R-:W-:Y:S02]  /*2cd0*/  IMAD.MOV.U32 R4, RZ, RZ, R12 ;  /* 0x000000ffff047224 */ /* 0x000fe400078e000c */
[----:B------:R-:W-:Y:S02]  /*2ce0*/  IMAD.MOV.U32 R5, RZ, RZ, R13 ;  /* 0x000000ffff057224 */ /* 0x000fe400078e000d */
[----:B------:R-:W-:-:S02]  /*2cf0*/  IMAD.IADD R10, R0, 0x1, R23 ;  /* 0x00000001000a7824 */ /* 0x000fc400078e0217 */
[----:B------:R-:W-:Y:S02]  /*2d00*/  IMAD.MOV.U32 R14, RZ, RZ, R12 ;  /* 0x000000ffff0e7224 */ /* 0x000fe400078e000c */
[----:B------:R-:W-:-:S04]  /*2d10*/  IMAD.WIDE.U32 R10, R10, 0x200000, RZ ;  /* 0x002000000a0a7825 */ /* 0x000fc800078e00ff */
[----:B------:R-:W-:Y:S01]  /*2d20*/  @!P0 DMUL R4, R4, 1.80143985094819840000e+16 ;  /* 0x4350000004048828 */ /* 0x000fe20000000000 */
[----:B------:R-:W-:Y:S01]  /*2d30*/  LOP3.LUT R10, R10, R15, RZ, 0x3c, !PT ;  /* 0x0000000f0a0a7212 */ /* 0x000fe200078e3cff */
[----:B------:R-:W-:Y:S02]  /*2d40*/  IMAD.MOV.U32 R12, RZ, RZ, -0x3ff ;  /* 0xfffffc01ff0c7424 */ /* 0x000fe400078e00ff */
[----:B------:R-:W-:-:S03]  /*2d50*/  @!P0 IMAD.MOV.U32 R12, RZ, RZ, -0x435 ;  /* 0xfffffbcbff0c8424 */ /* 0x000fc600078e00ff */
[----:B------:R-:W0:Y:S03]  /*2d60*/  I2F.F64.U64 R10, R10 ;  /* 0x0000000a000a7312 */ /* 0x000e260000301800 */
[----:B------:R-:W-:Y:S02]  /*2d70*/  @!P0 IMAD.MOV.U32 R13, RZ, RZ, R5 ;  /* 0x000000ffff0d8224 */ /* 0x000fe400078e0005 */
[----:B------:R-:W-:Y:S02]  /*2d80*/  @!P0 IMAD.MOV.U32 R14, RZ, RZ, R4 ;  /* 0x000000ffff0e8224 */ /* 0x000fe400078e0004 */
[----:B------:R-:W-:-:S05]  /*2d90*/  VIADD R15, R13, 0xffffffff ;  /* 0xffffffff0d0f7836 */ /* 0x000fca0000000000 */
[----:B------:R-:W-:Y:S01]  /*2da0*/  ISETP.GT.U32.AND P1, PT, R15, 0x7feffffe, PT ;  /* 0x7feffffe0f00780c */ /* 0x000fe20003f24070 */
[----:B0-----:R-:W-:-:S12]  /*2db0*/  DFMA R26, R10, 2.2204460492503130808e-16, R26 ;  /* 0x3cb000000a1a782b */ /* 0x001fd8000000001a */
[----:B------:R-:W-:Y:S05]  /*2dc0*/  @P1 BRA `(.L_x_17) ;  /* 0x0000000400001947 */ /* 0x000fea0003800000 */
[C---:B------:R-:W-:Y:S01]  /*2dd0*/  LOP3.LUT R4, R13.reuse, 0xfffff, RZ, 0xc0, !PT ;  /* 0x000fffff0d047812 */ /* 0x040fe200078ec0ff */
[----:B------:R-:W-:Y:S01]  /*2de0*/  IMAD.MOV.U32 R30, RZ, RZ, RZ ;  /* 0x000000ffff1e7224 */ /* 0x000fe200078e00ff */
[----:B------:R-:W-:Y:S01]  /*2df0*/  UMOV UR4, 0x3ae80f1e ;  /* 0x3ae80f1e00047882 */ /* 0x000fe20000000000 */
[----:B------:R-:W-:Y:S01]  /*2e00*/  IMAD.MOV.U32 R18, RZ, RZ, -0x748574fc ;  /* 0x8b7a8b04ff127424 */ /* 0x000fe200078e00ff */
[----:B------:R-:W-:Y:S01]  /*2e10*/  LOP3.LUT R15, R4, 0x3ff00000, RZ, 0xfc, !PT ;  /* 0x3ff00000040f7812 */ /* 0x000fe200078efcff */
[----:B------:R-:W-:Y:S01]  /*2e20*/  IMAD.MOV.U32 R19, RZ, RZ, 0x3ed0ee25 ;  /* 0x3ed0ee25ff137424 */ /* 0x000fe200078e00ff */
[----:B------:R-:W-:Y:S01]  /*2e30*/  UMOV UR5, 0x3eb1380b ;  /* 0x3eb1380b00057882 */ /* 0x000fe20000000000 */
[----:B------:R-:W-:Y:S01]  /*2e40*/  LEA.HI R12, R13, R12, RZ, 0xc ;  /* 0x0000000c0d0c7211 */ /* 0x000fe200078f60ff */
[----:B------:R-:W-:Y:S01]  /*2e50*/  IMAD.MOV.U32 R13, RZ, RZ, 0x43300000 ;  /* 0x43300000ff0d7424 */ /* 0x000fe200078e00ff */
[----:B------:R-:W-:Y:S01]  /*2e60*/  ISETP.GE.U32.AND P0, PT, R15, 0x3ff6a09f, PT ;  /* 0x3ff6a09f0f00780c */ /* 0x000fe20003f06070 */
[----:B------:R-:W-:Y:S01]  /*2e70*/  UMOV UR6, 0x80000000 ;  /* 0x8000000000067882 */ /* 0x000fe20000000000 */
[----:B------:R-:W-:-:S11]  /*2e80*/  UMOV UR7, 0x43300000 ;  /* 0x4330000000077882 */ /* 0x000fd60000000000 */
[----:B------:R-:W-:Y:S02]  /*2e90*/  @P0 VIADD R5, R15, 0xfff00000 ;  /* 0xfff000000f050836 */ /* 0x000fe40000000000 */
[----:B------:R-:W-:Y:S02]  /*2ea0*/  @P0 VIADD R12, R12, 0x1 ;  /* 0x000000010c0c0836 */ /* 0x000fe40000000000 */
[----:B------:R-:W-:-:S03]  /*2eb0*/  @P0 IMAD.MOV.U32 R15, RZ, RZ, R5 ;  /* 0x000000ffff0f0224 */ /* 0x000fc600078e0005 */
[----:B------:R-:W-:-:S03]  /*2ec0*/  LOP3.LUT R12, R12, 0x80000000, RZ, 0x3c, !PT ;  /* 0x800000000c0c7812 */ /* 0x000fc600078e3cff */
[C---:B------:R-:W-:Y:S02]  /*2ed0*/  DADD R16, R14.reuse, 1 ;  /* 0x3ff000000e107429 */ /* 0x040fe40000000000 */
[----:B------:R-:W-:Y:S02]  /*2ee0*/  DADD R14, R14, -1 ;  /* 0xbff000000e0e7429 */ /* 0x000fe40000000000 */
[----:B------:R-:W-:Y:S01]  /*2ef0*/  DADD R12, R12, -UR6 ;  /* 0x800000060c0c7e29 */ /* 0x000fe20008000000 */
[----:B------:R-:W-:Y:S01]  /*2f00*/  UMOV UR6, 0xfefa39ef ;  /* 0xfefa39ef00067882 */ /* 0x000fe20000000000 */
[----:B------:R-:W0:Y:S01]  /*2f10*/  MUFU.RCP64H R31, R17 ;  /* 0x00000011001f7308 */ /* 0x000e220000001800 */
[----:B------:R-:W-:Y:S01]  /*2f20*/  UMOV UR7, 0x3fe62e42 ;  /* 0x3fe62e4200077882 */ /* 0x000fe20000000000 */
[----:B0-----:R-:W-:-:S08]  /*2f30*/  DFMA R4, -R16, R30, 1 ;  /* 0x3ff000001004742b */ /* 0x001fd0000000011e */
[----:B------:R-:W-:-:S08]  /*2f40*/  DFMA R4, R4, R4, R4 ;  /* 0x000000040404722b */ /* 0x000fd00000000004 */
[----:B------:R-:W-:-:S08]  /*2f50*/  DFMA R30, R30, R4, R30 ;  /* 0x000000041e1e722b */ /* 0x000fd0000000001e */
[----:B------:R-:W-:-:S08]  /*2f60*/  DMUL R4, R14, R30 ;  /* 0x0000001e0e047228 */ /* 0x000fd00000000000 */
[----:B------:R-:W-:-:S08]  /*2f70*/  DFMA R4, R14, R30, R4 ;  /* 0x0000001e0e04722b */ /* 0x000fd00000000004 */
[----:B------:R-:W-:-:S08]  /*2f80*/  DMUL R10, R4, R4 ;  /* 0x00000004040a7228 */ /* 0x000fd00000000000 */
[----:B------:R-:W-:Y:S01]  /*2f90*/  DFMA R16, R10, UR4, R18 ;  /* 0x000000040a107c2b */ /* 0x000fe20008000012 */
[----:B------:R-:W-:Y:S01]  /*2fa0*/  UMOV UR4, 0x9f02676f ;  /* 0x9f02676f00047882 */ /* 0x000fe20000000000 */
[----:B------:R-:W-:-:S06]  /*2fb0*/  UMOV UR5, 0x3ef3b266 ;  /* 0x3ef3b26600057882 */ /* 0x000fcc0000000000 */
[----:B------:R-:W-:Y:S01]  /*2fc0*/  DFMA R16, R10, R16, UR4 ;  /* 0x000000040a107e2b */ /* 0x000fe20008000010 */
[----:B------:R-:W-:Y:S01]  /*2fd0*/  UMOV UR4, 0xa9ab0956 ;  /* 0xa9ab095600047882 */ /* 0x000fe20000000000 */
[----:B------:R-:W-:-:S06]  /*2fe0*/  UMOV UR5, 0x3f1745cb ;  /* 0x3f1745cb00057882 */ /* 0x000fcc0000000000 */
[----:B------:R-:W-:Y:S01]  /*2ff0*/  DFMA R16, R10, R16, UR4 ;  /* 0x000000040a107e2b */ /* 0x000fe20008000010 */
[----:B------:R-:W-:Y:S01]  /*3000*/  UMOV UR4, 0x2d1b5154 ;  /* 0x2d1b515400047882 */ /* 0x000fe20000000000 */
[----:B------:R-:W-:-:S06]  /*3010*/  UMOV UR5, 0x3f3c71c7 ;  /* 0x3f3c71c700057882 */ /* 0x000fcc0000000000 */
[----:B------:R-:W-:Y:S01]  /*3020*/  DFMA R18, R10, R16, UR4 ;  /* 0x000000040a127e2b */ /* 0x000fe20008000010 */
[----:B------:R-:W-:Y:S01]  /*3030*/  UMOV UR4, 0x923be72d ;  /* 0x923be72d00047882 */ /* 0x000fe20000000000 */
[----:B------:R-:W-:Y:S01]  /*3040*/  UMOV UR5, 0x3f624924 ;  /* 0x3f62492400057882 */ /* 0x000fe20000000000 */
[----:B------:R-:W-:-:S05]  /*3050*/  DADD R16, R14, -R4 ;  /* 0x000000000e107229 */ /* 0x000fca0000000804 */
[----:B------:R-:W-:Y:S01]  /*3060*/  DFMA R18, R10, R18, UR4 ;  /* 0x000000040a127e2b */ /* 0x000fe20008000012 */
[----:B------:R-:W-:Y:S01]  /*3070*/  UMOV UR4, 0x9999a3c4 ;  /* 0x9999a3c400047882 */ /* 0x000fe20000000000 */
[----:B------:R-:W-:Y:S01]  /*3080*/  UMOV UR5, 0x3f899999 ;  /* 0x3f89999900057882 */ /* 0x000fe20000000000 */
[----:B------:R-:W-:-:S05]  /*3090*/  DADD R16, R16, R16 ;  /* 0x0000000010107229 */ /* 0x000fca0000000010 */
[----:B------:R-:W-:Y:S01]  /*30a0*/  DFMA R18, R10, R18, UR4 ;  /* 0x000000040a127e2b */ /* 0x000fe20008000012 */
[----:B------:R-:W-:Y:S01]  /*30b0*/  UMOV UR4, 0x55555554 ;  /* 0x5555555400047882 */ /* 0x000fe20000000000 */
[----:B------:R-:W-:Y:S01]  /*30c0*/  UMOV UR5, 0x3fb55555 ;  /* 0x3fb5555500057882 */ /* 0x000fe20000000000 */
[----:B------:R-:W-:Y:S02]  /*30d0*/  DFMA R14, R14, -R4, R16 ;  /* 0x800000040e0e722b */ /* 0x000fe40000000010 */
[----:B------:R-:W-:-:S03]  /*30e0*/  DFMA R16, R12, UR6, R4 ;  /* 0x000000060c107c2b */ /* 0x000fc60008000004 */
[----:B------:R-:W-:Y:S01]  /*30f0*/  DFMA R18, R10, R18, UR4 ;  /* 0x000000040a127e2b */ /* 0x000fe20008000012 */
[----:B------:R-:W-:Y:S01]  /*3100*/  UMOV UR4, 0xfefa39ef ;  /* 0xfefa39ef00047882 */ /* 0x000fe20000000000 */
[----:B------:R-:W-:Y:S01]  /*3110*/  UMOV UR5, 0x3fe62e42 ;  /* 0x3fe62e4200057882 */ /* 0x000fe20000000000 */
[----:B------:R-:W-:Y:S02]  /*3120*/  DMUL R14, R30, R14 ;  /* 0x0000000e1e0e7228 */ /* 0x000fe40000000000 */
[----:B------:R-:W-:Y:S01]  /*3130*/  DFMA R28, R12, -UR4, R16 ;  /* 0x800000040c1c7c2b */ /* 0x000fe20008000010 */
[----:B------:R-:W-:Y:S01]  /*3140*/  UMOV UR4, 0x3b39803f ;  /* 0x3b39803f00047882 */ /* 0x000fe20000000000 */
[----:B------:R-:W-:Y:S01]  /*3150*/  UMOV UR5, 0x3c7abc9e ;  /* 0x3c7abc9e00057882 */ /* 0x000fe20000000000 */
[----:B------:R-:W-:-:S05]  /*3160*/  DMUL R18, R10, R18 ;  /* 0x000000120a127228 */ /* 0x000fca0000000000 */
[----:B------:R-:W-:-:S03]  /*3170*/  DADD R28, -R4, R28 ;  /* 0x00000000041c7229 */ /* 0x000fc6000000011c */
[----:B------:R-:W-:-:S08]  /*3180*/  DFMA R14, R4, R18, R14 ;  /* 0x00000012040e722b */ /* 0x000fd0000000000e */
[----:B------:R-:W-:-:S08]  /*3190*/  DADD R14, R14, -R28 ;  /* 0x000000000e0e7229 */ /* 0x000fd0000000081c */
[----:B------:R-:W-:-:S08]  /*31a0*/  DFMA R14, R12, UR4, R14 ;  /* 0x000000040c0e7c2b */ /* 0x000fd0000800000e */
[----:B------:R-:W-:Y:S01]  /*31b0*/  DADD R32, R16, R14 ;  /* 0x0000000010207229 */ /* 0x000fe2000000000e */
[----:B------:R-:W-:Y:S10]  /*31c0*/  BRA `(.L_x_18) ;  /* 0x0000000000187947 */ /* 0x000ff40003800000 */
.L_x_17:
[----:B------:R-:W-:Y:S01]  /*31d0*/  IMAD.MOV.U32 R10, RZ, RZ, 0x0 ;  /* 0x00000000ff0a7424 */ /* 0x000fe200078e00ff */
[----:B------:R-:W-:Y:S01]  /*31e0*/  LOP3.LUT P0, RZ, R5, 0x7fffffff, RZ, 0xc0, !PT ;  /* 0x7fffffff05ff7812 */ /* 0x000fe2000780c0ff */
[----:B------:R-:W-:-:S06]  /*31f0*/  IMAD.MOV.U32 R11, RZ, RZ, 0x7ff00000 ;  /* 0x7ff00000ff0b7424 */ /* 0x000fcc00078e00ff */
[----:B------:R-:W-:-:S10]  /*3200*/  DFMA R10, R4, R10, +INF ;  /* 0x7ff00000040a742b */ /* 0x000fd4000000000a */
[----:B------:R-:W-:Y:S02]  /*3210*/  FSEL R32, R10, RZ, P0 ;  /* 0x000000ff0a207208 */ /* 0x000fe40000000000 */
[----:B------:R-:W-:-:S07]  /*3220*/  FSEL R33, R11, -QNAN , P0 ;  /* 0xfff000000b217808 */ /* 0x000fce0000000000 */
.L_x_18:
[----:B------:R-:W-:Y:S05]  /*3230*/  BSYNC.RECONVERGENT B0 ;  /* 0x0000000000007941 */ /* 0x000fea0003800200 */
.L_x_16:
[----:B------:R-:W-:Y:S01]  /*3240*/  DMUL R4, RZ, R26 ;  /* 0x0000001aff047228 */ /* 0x000fe20000000000 */
[----:B------:R-:W-:Y:S01]  /*3250*/  IMAD.SHL.U32 R10, R27, 0x2, RZ ;  /* 0x000000021b0a7824 */ /* 0x000fe200078e00ff */
[----:B------:R-:W-:Y:S01]  /*3260*/  UMOV UR4, 0x33145c07 ;  /* 0x33145c0700047882 */ /* 0x000fe20000000000 */
[----:B------:R-:W-:Y:S01]  /*3270*/  UMOV UR5, 0x3ca1a626 ;  /* 0x3ca1a62600057882 */ /* 0x000fe20000000000 */
[----:B------:R-:W-:Y:S01]  /*3280*/  IMAD.MOV.U32 R16, RZ, RZ, -0x3e107ad8 ;  /* 0xc1ef8528ff107424 */ /* 0x000fe200078e00ff */
[----:B------:R-:W-:Y:S01]  /*3290*/  UMOV UR6, 0xf9785eba ;  /* 0xf9785eba00067882 */ /* 0x000fe20000000000 */
[----:B------:R-:W-:Y:S01]  /*32a0*/  ISETP.GT.U32.AND P0, PT, R10, -0x79800000, PT ;  /* 0x868000000a00780c */ /* 0x000fe20003f04070 */
[----:B------:R-:W-:Y:S01]  /*32b0*/  IMAD.MOV.U32 R17, RZ, RZ, 0x3e21eea7 ;  /* 0x3e21eea7ff117424 */ /* 0x000fe200078e00ff */
[----:B------:R-:W-:Y:S01]  /*32c0*/  UMOV UR7, 0x3de5db65 ;  /* 0x3de5db6500077882 */ /* 0x000fe20000000000 */
[----:B------:R-:W-:Y:S01]  /*32d0*/  IMAD.MOV.U32 R18, RZ, RZ, 0x2cb0d246 ;  /* 0x2cb0d246ff127424 */ /* 0x000fe200078e00ff */
[----:B------:R-:W-:Y:S01]  /*32e0*/  FSEL R11, R5, R27, P0 ;  /* 0x0000001b050b7208 */ /* 0x000fe20000000000 */
[----:B------:R-:W-:Y:S01]  /*32f0*/  IMAD.MOV.U32 R19, RZ, RZ, 0x3e5ae5f1 ;  /* 0x3e5ae5f1ff137424 */ /* 0x000fe200078e00ff */
[----:B------:R-:W-:Y:S01]  /*3300*/  FSEL R26, R4, R26, P0 ;  /* 0x0000001a041a7208 */ /* 0x000fe20000000000 */
[----:B------:R-:W-:Y:S01]  /*3310*/  DMUL R32, R32, -2 ;  /* 0xc000000020207828 */ /* 0x000fe20000000000 */
[----:B------:R-:W-:Y:S01]  /*3320*/  IMAD.MOV.U32 R28, RZ, RZ, 0x0 ;  /* 0x00000000ff1c7424 */ /* 0x000fe200078e00ff */
[----:B------:R-:W-:Y:S01]  /*3330*/  BSSY.RECONVERGENT B0, `(.L_x_19) ;  /* 0x0000051000007945 */ /* 0x000fe20003800200 */
[----:B------:R-:W-:-:S02]  /*3340*/  VIADD R27, R11, 0x100000 ;  /* 0x001000000b1b7836 */ /* 0x000fc40000000000 */
[----:B------:R-:W-:Y:S01]  /*3350*/  IMAD.MOV.U32 R10, RZ, RZ, R26 ;  /* 0x000000ffff0a7224 */ /* 0x000fe200078e001a */
[----:B------:R-:W0:Y:S01]  /*3360*/  MUFU.RSQ64H R15, R33 ;  /* 0x00000021000f7308 */ /* 0x000e220000001c00 */
[----:B------:R-:W-:-:S03]  /*3370*/  IMAD.MOV.U32 R29, RZ, RZ, 0x3fd80000 ;  /* 0x3fd80000ff1d7424 */ /* 0x000fc600078e00ff */
[----:B------:R-:W-:-:S04]  /*3380*/  VIADD R14, R33, 0xfcb00000 ;  /* 0xfcb00000210e7836 */ /* 0x000fc80000000000 */
[----:B------:R-:W1:Y:S08]  /*3390*/  FRND.F64 R4, R26 ;  /* 0x0000001a00047313 */ /* 0x000e700000301800 */
[----:B------:R-:W2:Y:S01]  /*33a0*/  F2I.S64.F64 R26, R26 ;  /* 0x0000001a001a7311 */ /* 0x000ea20000301900 */
[----:B0-----:R-:W-:Y:S02]  /*33b0*/  DMUL R30, R14, R14 ;  /* 0x0000000e0e1e7228 */ /* 0x001fe40000000000 */
[----:B-1----:R-:W-:-:S06]  /*33c0*/  DFMA R4, R4, -0.5, R10 ;  /* 0xbfe000000404782b */ /* 0x002fcc000000000a */
[----:B------:R-:W-:Y:S02]  /*33d0*/  DFMA R30, R32, -R30, 1 ;  /* 0x3ff00000201e742b */ /* 0x000fe4000000081e */
[----:B------:R-:W-:Y:S01]  /*33e0*/  DMUL R12, R4, UR4 ;  /* 0x00000004040c7c28 */ /* 0x000fe20008000000 */
[----:B------:R-:W-:Y:S01]  /*33f0*/  UMOV UR4, 0x54442d18 ;  /* 0x54442d1800047882 */ /* 0x000fe20000000000 */
[----:B------:R-:W-:-:S04]  /*3400*/  UMOV UR5, 0x400921fb ;  /* 0x400921fb00057882 */ /* 0x000fc80000000000 */
[----:B------:R-:W-:Y:S01]  /*3410*/  DFMA R28, R30, R28, 0.5 ;  /* 0x3fe000001e1c742b */ /* 0x000fe2000000001c */
[----:B--2---:R-:W-:Y:S01]  /*3420*/  LOP3.LUT P1, RZ, R26, 0x2, RZ, 0xc0, !PT ;  /* 0x000000021aff7812 */ /* 0x004fe2000782c0ff */
[----:B------:R-:W-:Y:S02]  /*3430*/  DMUL R30, R14, R30 ;  /* 0x0000001e0e1e7228 */ /* 0x000fe40000000000 */
[----:B------:R-:W-:Y:S01]  /*3440*/  DFMA R4, R4, UR4, R12 ;  /* 0x0000000404047c2b */ /* 0x000fe2000800000c */
[----:B------:R-:W-:Y:S01]  /*3450*/  UMOV UR4, 0x20fd8164 ;  /* 0x20fd816400047882 */ /* 0x000fe20000000000 */
[----:B------:R-:W-:-:S04]  /*3460*/  UMOV UR5, 0x3da8ff83 ;  /* 0x3da8ff8300057882 */ /* 0x000fc80000000000 */
[----:B------:R-:W-:Y:S02]  /*3470*/  DFMA R30, R28, R30, R14 ;  /* 0x0000001e1c1e722b */ /* 0x000fe4000000000e */
[----:B------:R-:W-:-:S08]  /*3480*/  DMUL R12, R4, R4 ;  /* 0x00000004040c7228 */ /* 0x000fd00000000000 */
[C---:B------:R-:W-:Y:S01]  /*3490*/  DFMA R16, R12.reuse, -UR4, R16 ;  /* 0x800000040c107c2b */ /* 0x040fe20008000010 */
[----:B------:R-:W-:Y:S01]  /*34a0*/  UMOV UR4, 0x8e06e6d9 ;  /* 0x8e06e6d900047882 */ /* 0x000fe20000000000 */
[----:B------:R-:W-:Y:S01]  /*34b0*/  DFMA R18, R12, UR6, -R18 ;  /* 0x000000060c127c2b */ /* 0x000fe20008000812 */
[----:B------:R-:W-:Y:S01]  /*34c0*/  UMOV UR5, 0x3e927e4f ;  /* 0x3e927e4f00057882 */ /* 0x000fe20000000000 */
[----:B------:R-:W-:Y:S01]  /*34d0*/  UMOV UR6, 0x19db62a1 ;  /* 0x19db62a100067882 */ /* 0x000fe20000000000 */
[----:B------:R-:W-:-:S03]  /*34e0*/  UMOV UR7, 0x3f2a01a0 ;  /* 0x3f2a01a000077882 */ /* 0x000fc60000000000 */
[C---:B------:R-:W-:Y:S01]  /*34f0*/  DFMA R16, R12.reuse, R16, -UR4 ;  /* 0x800000040c107e2b */ /* 0x040fe20008000010 */
[----:B------:R-:W-:Y:S01]  /*3500*/  UMOV UR4, 0x69ace392 ;  /* 0x69ace39200047882 */ /* 0x000fe20000000000 */
[----:B------:R-:W-:Y:S02]  /*3510*/  UMOV UR5, 0x3ec71de3 ;  /* 0x3ec71de300057882 */ /* 0x000fe40000000000 */
[C---:B------:R-:W-:Y:S01]  /*3520*/  DFMA R18, R12.reuse, R18, UR4 ;  /* 0x000000040c127e2b */ /* 0x040fe20008000012 */
[----:B------:R-:W-:Y:S01]  /*3530*/  UMOV UR4, 0x19ddbce9 ;  /* 0x19ddbce900047882 */ /* 0x000fe20000000000 */
[----:B------:R-:W-:Y:S02]  /*3540*/  UMOV UR5, 0x3efa01a0 ;  /* 0x3efa01a000057882 */ /* 0x000fe40000000000 */
[----:B------:R-:W-:Y:S01]  /*3550*/  DFMA R16, R12, R16, UR4 ;  /* 0x000000040c107e2b */ /* 0x000fe20008000010 */
[----:B------:R-:W-:Y:S01]  /*3560*/  UMOV UR4, 0x16c15d47 ;  /* 0x16c15d4700047882 */ /* 0x000fe20000000000 */
[----:B------:R-:W-:-:S02]  /*3570*/  UMOV UR5, 0x3f56c16c ;  /* 0x3f56c16c00057882 */ /* 0x000fc40000000000 */
[C---:B------:R-:W-:Y:S01]  /*3580*/  DFMA R18, R12.reuse, R18, -UR6 ;  /* 0x800000060c127e2b */ /* 0x040fe20008000012 */
[----:B------:R-:W-:Y:S01]  /*3590*/  UMOV UR6, 0x11110818 ;  /* 0x1111081800067882 */ /* 0x000fe20000000000 */
[----:B------:R-:W-:Y:S02]  /*35a0*/  UMOV UR7, 0x3f811111 ;  /* 0x3f81111100077882 */ /* 0x000fe40000000000 */
[C---:B------:R-:W-:Y:S01]  /*35b0*/  DFMA R16, R12.reuse, R16, -UR4 ;  /* 0x800000040c107e2b */ /* 0x040fe20008000010 */
[----:B------:R-:W-:Y:S01]  /*35c0*/  UMOV UR4, 0x55555551 ;  /* 0x5555555100047882 */ /* 0x000fe20000000000 */
[----:B------:R-:W-:Y:S02]  /*35d0*/  UMOV UR5, 0x3fa55555 ;  /* 0x3fa5555500057882 */ /* 0x000fe40000000000 */
[----:B------:R-:W-:Y:S01]  /*35e0*/  DFMA R18, R12, R18, UR6 ;  /* 0x000000060c127e2b */ /* 0x000fe20008000012 */
[----:B------:R-:W-:Y:S01]  /*35f0*/  UMOV UR6, 0x55555554 ;  /* 0x5555555400067882 */ /* 0x000fe20000000000 */
[----:B------:R-:W-:-:S02]  /*3600*/  UMOV UR7, 0x3fc55555 ;  /* 0x3fc5555500077882 */ /* 0x000fc40000000000 */
[----:B------:R-:W-:-:S04]  /*3610*/  DFMA R16, R12, R16, UR4 ;  /* 0x000000040c107e2b */ /* 0x000fc80008000010 */
[----:B------:R-:W-:-:S04]  /*3620*/  DFMA R18, R12, R18, -UR6 ;  /* 0x800000060c127e2b */ /* 0x000fc80008000012 */
[----:B------:R-:W-:-:S04]  /*3630*/  DFMA R16, R12, R16, -0.5 ;  /* 0xbfe000000c10742b */ /* 0x000fc80000000010 */
[----:B------:R-:W-:-:S04]  /*3640*/  DFMA R18, R12, R18, RZ ;  /* 0x000000120c12722b */ /* 0x000fc800000000ff */
[----:B------:R-:W-:Y:S02]  /*3650*/  DFMA R12, R12, R16, 1 ;  /* 0x3ff000000c0c742b */ /* 0x000fe40000000010 */
[----:B------:R-:W-:Y:S02]  /*3660*/  DMUL R16, R32, R30 ;  /* 0x0000001e20107228 */ /* 0x000fe40000000000 */
[----:B------:R-:W-:Y:S01]  /*3670*/  DFMA R28, R4, R18, R4 ;  /* 0x00000012041c722b */ /* 0x000fe20000000004 */
[----:B------:R-:W-:Y:S01]  /*3680*/  LOP3.LUT R4, R26, 0x1, RZ, 0xc0, !PT ;  /* 0x000000011a047812 */ /* 0x000fe200078ec0ff */
[----:B------:R-:W-:Y:S02]  /*3690*/  VIADD R19, R31, 0xfff00000 ;  /* 0xfff000001f137836 */ /* 0x000fe40000000000 */
[----:B------:R-:W-:Y:S01]  /*36a0*/  IMAD.MOV.U32 R18, RZ, RZ, R30 ;  /* 0x000000ffff127224 */ /* 0x000fe200078e001e */
[----:B------:R-:W-:Y:S01]  /*36b0*/  ISETP.NE.U32.AND P0, PT, R4, 0x1, PT ;  /* 0x000000010400780c */ /* 0x000fe20003f05070 */
[----:B------:R-:W-:-:S03]  /*36c0*/  DFMA R26, R16, -R16, R32 ;  /* 0x80000010101a722b */ /* 0x000fc60000000020 */
[----:B------:R-:W-:Y:S02]  /*36d0*/  ISETP.NE.U32.AND.EX P0, PT, RZ, RZ, PT, P0 ;  /* 0x000000ffff00720c */ /* 0x000fe40003f05100 */
[----:B------:R-:W-:Y:S02]  /*36e0*/  LOP3.LUT R25, R29, 0x80000000, RZ, 0x3c, !PT ;  /* 0x800000001d197812 */ /* 0x000fe400078e3cff */
[----:B------:R-:W-:Y:S02]  /*36f0*/  FSEL R4, R12, R28, !P0 ;  /* 0x0000001c0c047208 */ /* 0x000fe40004000000 */
[----:B------:R-:W-:Y:S02]  /*3700*/  FSEL R5, R13, R29, !P0 ;  /* 0x0000001d0d057208 */ /* 0x000fe40004000000 */
[----:B------:R-:W-:Y:S01]  /*3710*/  FSEL R12, R28, R12, !P0 ;  /* 0x0000000c1c0c7208 */ /* 0x000fe20004000000 */
[----:B------:R-:W-:Y:S01]  /*3720*/  DFMA R28, R26, R18, R16 ;  /* 0x000000121a1c722b */ /* 0x000fe20000000010 */
[----:B------:R-:W-:-:S02]  /*3730*/  FSEL R13, R25, R13, !P0 ;  /* 0x0000000d190d7208 */ /* 0x000fc40004000000 */
[----:B------:R-:W-:Y:S02]  /*3740*/  ISETP.GE.U32.AND P0, PT, R14, 0x7ca00000, PT ;  /* 0x7ca000000e00780c */ /* 0x000fe40003f06070 */
[----:B------:R-:W-:Y:S02]  /*3750*/  @P1 LOP3.LUT R25, R5, 0x80000000, RZ, 0x3c, !PT ;  /* 0x8000000005191812 */ /* 0x000fe400078e3cff */
[----:B------:R-:W-:-:S03]  /*3760*/  @P1 LOP3.LUT R35, R13, 0x80000000, RZ, 0x3c, !PT ;  /* 0x800000000d231812 */ /* 0x000fc600078e3cff */
[----:B------:R-:W-:Y:S02]  /*3770*/  @P1 IMAD.MOV.U32 R5, RZ, RZ, R25 ;  /* 0x000000ffff051224 */ /* 0x000fe400078e0019 */
[----:B------:R-:W-:-:S04]  /*3780*/  @P1 IMAD.MOV.U32 R13, RZ, RZ, R35 ;  /* 0x000000ffff0d1224 */ /* 0x000fc800078e0023 */
[----:B------:R-:W-:Y:S05]  /*3790*/  @!P0 BRA `(.L_x_20) ;  /* 0x0000000000288947 */ /* 0x000fea0003800000 */
[----:B------:R-:W-:Y:S01]  /*37a0*/  IMAD.MOV.U32 R18, RZ, RZ, R30 ;  /* 0x000000ffff127224 */ /* 0x000fe200078e001e */
[----:B------:R-:W-:Y:S01]  /*37b0*/  MOV R30, 0x3820 ;  /* 0x00003820001e7802 */ /* 0x000fe20000000f00 */
[----:B------:R-:W-:Y:S02]  /*37c0*/  IMAD.MOV.U32 R28, RZ, RZ, R26 ;  /* 0x000000ffff1c7224 */ /* 0x000fe400078e001a */
[----:B------:R-:W-:Y:S02]  /*37d0*/  IMAD.MOV.U32 R29, RZ, RZ, R27 ;  /* 0x000000ffff1d7224 */ /* 0x000fe400078e001b */
[----:B------:R-:W-:Y:S02]  /*37e0*/  IMAD.MOV.U32 R15, RZ, RZ, R33 ;  /* 0x000000ffff0f7224 */ /* 0x000fe400078e0021 */
[----:B------:R-:W-:Y:S02]  /*37f0*/  IMAD.MOV.U32 R26, RZ, RZ, R16 ;  /* 0x000000ffff1a7224 */ /* 0x000fe400078e0010 */
[----:B------:R-:W-:-:S07]  /*3800*/  IMAD.MOV.U32 R27, RZ, RZ, R17 ;  /* 0x000000ffff1b7224 */ /* 0x000fce00078e0011 */
[----:B------:R-:W-:Y:S05]  /*3810*/  CALL.REL.NOINC `($__internal_0_$__cuda_sm20_dsqrt_rn_f64_mediumpath_v1) ;  /* 0x0000000000747944 */ /* 0x000fea0003c00000 */
[----:B------:R-:W-:Y:S02]  /*3820*/  IMAD.MOV.U32 R28, RZ, RZ, R16 ;  /* 0x000000ffff1c7224 */ /* 0x000fe400078e0010 */
[----:B------:R-:W-:-:S07]  /*3830*/  IMAD.MOV.U32 R29, RZ, RZ, R17 ;  /* 0x000000ffff1d7224 */ /* 0x000fce00078e0011 */
.L_x_20:
[----:B------:R-:W-:Y:S05]  /*3840*/  BSYNC.RECONVERGENT B0 ;  /* 0x0000000000007941 */ /* 0x000fea0003800200 */
.L_x_19:
[----:B------:R-:W0:Y:S01]  /*3850*/  FRND.F64.TRUNC R14, R10 ;  /* 0x0000000a000e7313 */ /* 0x000e22000030d800 */
[----:B------:R-:W-:Y:S01]  /*3860*/  DMUL R16, RZ, R10 ;  /* 0x0000000aff107228 */ /* 0x000fe20000000000 */
[----:B------:R-:W-:Y:S01]  /*3870*/  UMOV UR4, 0x1 ;  /* 0x0000000100047882 */ /* 0x000fe20000000000 */
[----:B0-----:R-:W-:Y:S02]  /*3880*/  DSETP.NEU.AND P0, PT, R10, R14, PT ;  /* 0x0000000e0a00722a */ /* 0x001fe40003f0d000 */
[----:B------:R-:W-:Y:S01]  /*3890*/  DADD R14, RZ, R12 ;  /* 0x00000000ff0e7229 */ /* 0x000fe2000000000c */
[----:B------:R-:W-:-:S05]  /*38a0*/  IMAD.MOV.U32 R12, RZ, RZ, R3 ;  /* 0x000000ffff0c7224 */ /* 0x000fca00078e0003 */
[----:B------:R-:W-:Y:S01]  /*38b0*/  FSEL R4, R16, R4, !P0 ;  /* 0x0000000410047208 */ /* 0x000fe20004000000 */
[----:B------:R-:W-:Y:S01]  /*38c0*/  IMAD.MOV.U32 R3, RZ, RZ, R0 ;  /* 0x000000ffff037224 */ /* 0x000fe200078e0000 */
[----:B------:R-:W-:Y:S01]  /*38d0*/  FSEL R5, R17, R5, !P0 ;  /* 0x0000000511057208 */ /* 0x000fe20004000000 */
[----:B------:R-:W-:-:S05]  /*38e0*/  DMUL R14, R14, R28 ;  /* 0x0000001c0e0e7228 */ /* 0x000fca0000000000 */
[----:B------:R-:W-:Y:S01]  /*38f0*/  DMUL R28, R28, R4 ;  /* 0x000000041c1c7228 */ /* 0x000fe20000000000 */
[----:B------:R-:W-:Y:S02]  /*3900*/  IMAD.MOV.U32 R5, RZ, RZ, R20 ;  /* 0x000000ffff057224 */ /* 0x000fe400078e0014 */
[----:B------:R-:W-:-:S08]  /*3910*/  IMAD.MOV.U32 R4, RZ, RZ, R21 ;  /* 0x000000ffff047224 */ /* 0x000fd000078e0015 */
.L_x_15:
[----:B------:R-:W1:Y:S01]  /*3920*/  LDC.64 R10, c[0x0][0x3a0] ;  /* 0x0000e800ff0a7b82 */ /* 0x000e620000000a00 */
[----:B------:R-:W-:-:S05]  /*3930*/  VIADD R22, R22, 0x1 ;  /* 0x0000000116167836 */ /* 0x000fca0000000000 */
[----:B------:R-:W-:Y:S02]  /*3940*/  ISETP.NE.AND P0, PT, R22, -0x1, PT ;  /* 0xffffffff1600780c */ /* 0x000fe40003f05270 */
[----:B------:R-:W2:Y:S08]  /*3950*/  LDC.64 R16, c[0x0][0x3a8] ;  /* 0x0000ea00ff107b82 */ /* 0x000eb00000000a00 */
[----:B------:R-:W3:Y:S01]  /*3960*/  LDC.64 R18, c[0x0][0x380] ;  /* 0x0000e000ff127b82 */ /* 0x000ee20000000a00 */
[----:B-1----:R-:W-:-:S02]  /*3970*/  DFMA R10, R10, UR10, R6 ;  /* 0x0000000a0a0a7c2b */ /* 0x002fc40008000006 */
[----:B------:R-:W-:-:S08]  /*3980*/  DMUL R6, R28, R8 ;  /* 0x000000081c067228 */ /* 0x000fd00000000000 */
[----:B--2---:R-:W-:Y:S01]  /*3990*/  DFMA R6, R6, R16, R10 ;  /* 0x000000100606722b */ /* 0x004fe2000000000a */
[----:B---3--:R-:W-:-:S04]  /*39a0*/  IMAD.WIDE R10, R24, 0x8, R18 ;  /* 0x00000008180a7825 */ /* 0x008fc800078e0212 */
[----:B------:R-:W-:Y:S02]  /*39b0*/  VIADD R24, R24, UR12 ;  /* 0x0000000c18187c36 */ /* 0x000fe40008000000 */
[----:B------:R1:W-:Y:S01]  /*39c0*/  STG.E.64 desc[UR8][R10.64], R6 ;  /* 0x000000060a007986 */ /* 0x0003e2000c101b08 */
[----:B------:R-:W-:Y:S05]  /*39d0*/  @P0 BRA `(.L_x_21) ;  /* 0xfffffff000180947 */ /* 0x000fea000383ffff */
[----:B------:R-:W-:Y:S05]  /*39e0*/  EXIT ;  /* 0x000000000000794d */ /* 0x000fea0003800000 */
        .weak           $__internal_0_$__cuda_sm20_dsqrt_rn_f64_mediumpath_v1
        .type           $__internal_0_$__cuda_sm20_dsqrt_rn_f64_mediumpath_v1,@function
        .size           $__internal_0_$__cuda_sm20_dsqrt_rn_f64_mediumpath_v1,(.L_x_27 - $__internal_0_$__cuda_sm20_dsqrt_rn_f64_mediumpath_v1)
$__internal_0_$__cuda_sm20_dsqrt_rn_f64_mediumpath_v1:
[----:B------:R-:W-:Y:S01]  /*39f0*/  ISETP.GE.U32.AND P0, PT, R14, -0x3400000, PT ;  /* 0xfcc000000e00780c */ /* 0x000fe20003f06070 */
[----:B------:R-:W-:Y:S01]  /*3a00*/  BSSY.RECONVERGENT B1, `(.L_x_22) ;  /* 0x0000026000017945 */ /* 0x000fe20003800200 */
[----:B------:R-:W-:Y:S02]  /*3a10*/  IMAD.MOV.U32 R14, RZ, RZ, R32 ;  /* 0x000000ffff0e7224 */ /* 0x000fe400078e0020 */
[----:B------:R-:W-:Y:S02]  /*3a20*/  IMAD.MOV.U32 R16, RZ, RZ, R28 ;  /* 0x000000ffff107224 */ /* 0x000fe400078e001c */
[----:B------:R-:W-:-:S07]  /*3a30*/  IMAD.MOV.U32 R17, RZ, RZ, R29 ;  /* 0x000000ffff117224 */ /* 0x000fce00078e001d */
[----:B------:R-:W-:Y:S05]  /*3a40*/  @!P0 BRA `(.L_x_23) ;  /* 0x0000000000208947 */ /* 0x000fea0003800000 */
[----:B------:R-:W-:-:S10]  /*3a50*/  DFMA.RM R18, R16, R18, R26 ;  /* 0x000000121012722b */ /* 0x000fd4000000401a */
[----:B------:R-:W-:-:S05]  /*3a60*/  IADD3 R16, P0, PT, R18, 0x1, RZ ;  /* 0x0000000112107810 */ /* 0x000fca0007f1e0ff */
[----:B------:R-:W-:-:S06]  /*3a70*/  IMAD.X R17, RZ, RZ, R19, P0 ;  /* 0x000000ffff117224 */ /* 0x000fcc00000e0613 */
[----:B------:R-:W-:-:S08]  /*3a80*/  DFMA.RP R14, -R18, R16, R14 ;  /* 0x00000010120e722b */ /* 0x000fd0000000810e */
[----:B------:R-:W-:-:S06]  /*3a90*/  DSETP.GT.AND P0, PT, R14, RZ, PT ;  /* 0x000000ff0e00722a */ /* 0x000fcc0003f04000 */
[----:B------:R-:W-:Y:S02]  /*3aa0*/  FSEL R16, R16, R18, P0 ;  /* 0x0000001210107208 */ /* 0x000fe40000000000 */
[----:B------:R-:W-:Y:S01]  /*3ab0*/  FSEL R17, R17, R19, P0 ;  /* 0x0000001311117208 */ /* 0x000fe20000000000 */
[----:B------:R-:W-:Y:S06]  /*3ac0*/  BRA `(.L_x_24) ;  /* 0x0000000000647947 */ /* 0x000fec0003800000 */
.L_x_23:
[----:B------:R-:W-:-:S14]  /*3ad0*/  DSETP.NE.AND P0, PT, R14, RZ, PT ;  /* 0x000000ff0e00722a */ /* 0x000fdc0003f05000 */
[----:B------:R-:W-:Y:S05]  /*3ae0*/  @!P0 BRA `(.L_x_25) ;  /* 0x0000000000588947 */ /* 0x000fea0003800000 */
[----:B------:R-:W-:-:S13]  /*3af0*/  ISETP.GE.AND P0, PT, R15, RZ, PT ;  /* 0x000000ff0f00720c */ /* 0x000fda0003f06270 */
[----:B------:R-:W-:Y:S02]  /*3b00*/  @!P0 IMAD.MOV.U32 R16, RZ, RZ, 0x0 ;  /* 0x00000000ff108424 */ /* 0x000fe400078e00ff */
[----:B------:R-:W-:Y:S01]  /*3b10*/  @!P0 IMAD.MOV.U32 R17, RZ, RZ, -0x80000 ;  /* 0xfff80000ff118424 */ /* 0x000fe200078e00ff */
[----:B------:R-:W-:Y:S06]  /*3b20*/  @!P0 BRA `(.L_x_24) ;  /* 0x00000000004c8947 */ /* 0x000fec0003800000 */
[----:B------:R-:W-:-:S13]  /*3b30*/  ISETP.GT.AND P0, PT, R15, 0x7fefffff, PT ;  /* 0x7fefffff0f00780c */ /* 0x000fda0003f04270 */
[----:B------:R-:W-:Y:S05]  /*3b40*/  @P0 BRA `(.L_x_25) ;  /* 0x0000000000400947 */ /* 0x000fea0003800000 */
[----:B------:R-:W-:Y:S01]  /*3b50*/  DMUL R26, R14, 8.11296384146066816958e+31 ;  /* 0x469000000e1a7828 */ /* 0x000fe20000000000 */
[----:B------:R-:W-:Y:S02]  /*3b60*/  IMAD.MOV.U32 R18, RZ, RZ, RZ ;  /* 0x000000ffff127224 */ /* 0x000fe400078e00ff */
[----:B------:R-:W-:Y:S02]  /*3b70*/  IMAD.MOV.U32 R16, RZ, RZ, 0x0 ;  /* 0x00000000ff107424 */ /* 0x000fe400078e00ff */
[----:B------:R-:W-:Y:S01]  /*3b80*/  IMAD.MOV.U32 R17, RZ, RZ, 0x3fd80000 ;  /* 0x3fd80000ff117424 */ /* 0x000fe200078e00ff */
[----:B------:R-:W0:Y:S02]  /*3b90*/  MUFU.RSQ64H R19, R27 ;  /* 0x0000001b00137308 */ /* 0x000e240000001c00 */
[----:B0-----:R-:W-:-:S08]  /*3ba0*/  DMUL R14, R18, R18 ;  /* 0x00000012120e7228 */ /* 0x001fd00000000000 */
[----:B------:R-:W-:-:S08]  /*3bb0*/  DFMA R14, R26, -R14, 1 ;  /* 0x3ff000001a0e742b */ /* 0x000fd0000000080e */
[----:B------:R-:W-:Y:S02]  /*3bc0*/  DFMA R16, R14, R16, 0.5 ;  /* 0x3fe000000e10742b */ /* 0x000fe40000000010 */
[----:B------:R-:W-:-:S08]  /*3bd0*/  DMUL R14, R18, R14 ;  /* 0x0000000e120e7228 */ /* 0x000fd00000000000 */
[----:B------:R-:W-:-:S08]  /*3be0*/  DFMA R16, R16, R14, R18 ;  /* 0x0000000e1010722b */ /* 0x000fd00000000012 */
[----:B------:R-:W-:Y:S02]  /*3bf0*/  DMUL R14, R26, R16 ;  /* 0x000000101a0e7228 */ /* 0x000fe40000000000 */
[----:B------:R-:W-:-:S06]  /*3c00*/  VIADD R17, R17, 0xfff00000 ;  /* 0xfff0000011117836 */ /* 0x000fcc0000000000 */
[----:B------:R-:W-:-:S08]  /*3c10*/  DFMA R18, R14, -R14, R26 ;  /* 0x8000000e0e12722b */ /* 0x000fd0000000001a */
[----:B------:R-:W-:-:S10]  /*3c20*/  DFMA R16, R16, R18, R14 ;  /* 0x000000121010722b */ /* 0x000fd4000000000e */
[----:B------:R-:W-:Y:S01]  /*3c30*/  VIADD R17, R17, 0xfcb00000 ;  /* 0xfcb0000011117836 */ /* 0x000fe20000000000 */
[----:B------:R-:W-:Y:S06]  /*3c40*/  BRA `(.L_x_24) ;  /* 0x0000000000047947 */ /* 0x000fec0003800000 */
.L_x_25:
[----:B------:R-:W-:-:S11]  /*3c50*/  DADD R16, R14, R14 ;  /* 0x000000000e107229 */ /* 0x000fd6000000000e */
.L_x_24:
[----:B------:R-:W-:Y:S05]  /*3c60*/  BSYNC.RECONVERGENT B1 ;  /* 0x0000000000017941 */ /* 0x000fea0003800200 */
.L_x_22:
[----:B------:R-:W-:-:S04]  /*3c70*/  IMAD.MOV.U32 R31, RZ, RZ, 0x0 ;  /* 0x00000000ff1f7424 */ /* 0x000fc800078e00ff */
[----:B------:R-:W-:Y:S05]  /*3c80*/  RET.REL.NODEC R30 `(_Z20generate_path_kernelPdiidddd) ;  /* 0xffffffc01edc7950 */ /* 0x000fea0003c3ffff */
.L_x_26:
        /* <DEDUP_REMOVED lines=15> */
.L_x_27:


//--------------------- .nv.global.init           --------------------------
	.section	.nv.global.init,"aw",@progbits
	.align	4
.nv.global.init:
	.type		mrg32k3aM1SubSeq,@object
	.size		mrg32k3aM1SubSeq,(mrg32k3aM2SubSeq - mrg32k3aM1SubSeq)
mrg32k3aM1SubSeq:
        /*0000*/ 	.byte	0x0b, 0xcc, 0xee, 0x04, 0x73, 0x29, 0x8b, 0x6f, 0xf6, 0x53, 0x03, 0xf6, 0x23, 0xf6, 0xea, 0xda
        /* <DEDUP_REMOVED lines=125> */
	.type		mrg32k3aM2SubSeq,@object
	.size		mrg32k3aM2SubSeq,(mrg32k3aM1 - mrg32k3aM2SubSeq)
mrg32k3aM2SubSeq:
        /* <DEDUP_REMOVED lines=126> */
	.type		mrg32k3aM1,@object
	.size		mrg32k3aM1,(mrg32k3aM1Seq - mrg32k3aM1)
mrg32k3aM1:
        /* <DEDUP_REMOVED lines=144> */
	.type		mrg32k3aM1Seq,@object
	.size		mrg32k3aM1Seq,(mrg32k3aM2 - mrg32k3aM1Seq)
mrg32k3aM1Seq:
        /* <DEDUP_REMOVED lines=144> */
	.type		mrg32k3aM2,@object
	.size		mrg32k3aM2,(mrg32k3aM2Seq - mrg32k3aM2)
mrg32k3aM2:
        /* <DEDUP_REMOVED lines=144> */
	.type		mrg32k3aM2Seq,@object
	.size		mrg32k3aM2Seq,(precalc_xorwow_matrix - mrg32k3aM2Seq)
mrg32k3aM2Seq:
        /* <DEDUP_REMOVED lines=144> */
	.type		precalc_xorwow_matrix,@object
	.size		precalc_xorwow_matrix,(precalc_xorwow_offset_matrix - precalc_xorwow_matrix)
precalc_xorwow_matrix:
        /* <DEDUP_REMOVED lines=6400> */
	.type		precalc_xorwow_offset_matrix,@object
	.size		precalc_xorwow_offset_matrix,(.L_1 - precalc_xorwow_offset_matrix)
precalc_xorwow_offset_matrix:
        /* <DEDUP_REMOVED lines=6400> */
.L_1:


//--------------------- .nv.shared.reserved.0     --------------------------
	.section	.nv.shared.reserved.0,"aw",@nobits
	.weak		__nv_reservedSMEM_offset_0_alias
	.size		__nv_reservedSMEM_offset_0_alias, 0, 64
	.other		__nv_reservedSMEM_offset_0_alias,@"STO_CUDA_RESERVED_SHARED STV_DEFAULT"
__nv_reservedSMEM_offset_0_alias:
	.zero		0
	.zero		64


//--------------------- .nv.global                --------------------------
	.section	.nv.global,"aw",@nobits
.nv.global:
	.type		_ZN34_INTERNAL_eeac7f25_4_k_cu_52148fa96thrust24THRUST_300001_SM_1000_NS3seqE,@object
	.size		_ZN34_INTERNAL_eeac7f25_4_k_cu_52148fa96thrust24THRUST_300001_SM_1000_NS3seqE,(_ZN34_INTERNAL_eeac7f25_4_k_cu_52148fa94cuda3std3__48in_placeE - _ZN34_INTERNAL_eeac7f25_4_k_cu_52148fa96thrust24THRUST_300001_SM_1000_NS3seqE)
_ZN34_INTERNAL_eeac7f25_4_k_cu_52148fa96thrust24THRUST_300001_SM_1000_NS3seqE:
	.zero		1
	.type		_ZN34_INTERNAL_eeac7f25_4_k_cu_52148fa94cuda3std3__48in_placeE,@object
	.size		_ZN34_INTERNAL_eeac7f25_4_k_cu_52148fa94cuda3std3__48in_placeE,(_ZN34_INTERNAL_eeac7f25_4_k_cu_52148fa94cuda3std6ranges3__45__cpo4sizeE - _ZN34_INTERNAL_eeac7f25_4_k_cu_52148fa94cuda3std3__48in_placeE)
_ZN34_INTERNAL_eeac7f25_4_k_cu_52148fa94cuda3std3__48in_placeE:
	.zero		1
	.type		_ZN34_INTERNAL_eeac7f25_4_k_cu_52148fa94cuda3std6ranges3__45__cpo4sizeE,@object
	.size		_ZN34_INTERNAL_eeac7f25_4_k_cu_52148fa94cuda3std6ranges3__45__cpo4sizeE,(_ZN34_INTERNAL_eeac7f25_4_k_cu_52148fa96thrust24THRUST_300001_SM_1000_NS12placeholders2_3E - _ZN34_INTERNAL_eeac7f25_4_k_cu_52148fa94cuda3std6ranges3__45__cpo4sizeE)
_ZN34_INTERNAL_eeac7f25_4_k_cu_52148fa94cuda3std6ranges3__45__cpo4sizeE:
	.zero		1
	.type		_ZN34_INTERNAL_eeac7f25_4_k_cu_52148fa96thrust24THRUST_300001_SM_1000_NS12placeholders2_3E,@object
	.size		_ZN34_INTERNAL_eeac7f25_4_k_cu_52148fa96thrust24THRUST_300001_SM_1000_NS12placeholders2_3E,(_ZN34_INTERNAL_eeac7f25_4_k_cu_52148fa94cuda3std3__45__cpo6cbeginE - _ZN34_INTERNAL_eeac7f25_4_k_cu_52148fa96thrust24THRUST_300001_SM_1000_NS12placeholders2_3E)
_ZN34_INTERNAL_eeac7f25_4_k_cu_52148fa96thrust24THRUST_300001_SM_1000_NS12placeholders2_3E:
	.zero		1
	.type		_ZN34_INTERNAL_eeac7f25_4_k_cu_52148fa94cuda3std3__45__cpo6cbeginE,@object
	.size		_ZN34_INTERNAL_eeac7f25_4_k_cu_52148fa94cuda3std3__45__cpo6cbeginE,(_ZN34_INTERNAL_eeac7f25_4_k_cu_52148fa94cuda3std6ranges3__45__cpo6cbeginE - _ZN34_INTERNAL_eeac7f25_4_k_cu_52148fa94cuda3std3__45__cpo6cbeginE)
_ZN34_INTERNAL_eeac7f25_4_k_cu_52148fa94cuda3std3__45__cpo6cbeginE:
	.zero		1
	.type		_ZN34_INTERNAL_eeac7f25_4_k_cu_52148fa94cuda3std6ranges3__45__cpo6cbeginE,@object
	.size		_ZN34_INTERNAL_eeac7f25_4_k_cu_52148fa94cuda3std6ranges3__45__cpo6cbeginE,(_ZN34_INTERNAL_eeac7f25_4_k_cu_52148fa96thrust24THRUST_300001_SM_1000_NS12placeholders2_7E - _ZN34_INTERNAL_eeac7f25_4_k_cu_52148fa94cuda3std6ranges3__45__cpo6cbeginE)
_ZN34_INTERNAL_eeac7f25_4_k_cu_52148fa94cuda3std6ranges3__45__cpo6cbeginE:
	.zero		1
	.type		_ZN34_INTERNAL_eeac7f25_4_k_cu_52148fa96thrust24THRUST_300001_SM_1000_NS12placeholders2_7E,@object
	.size		_ZN34_INTERNAL_eeac7f25_4_k_cu_52148fa96thrust24THRUST_300001_SM_1000_NS12placeholders2_7E,(_ZN34_INTERNAL_eeac7f25_4_k_cu_52148fa94cuda3std3__45__cpo7crbeginE - _ZN34_INTERNAL_eeac7f25_4_k_cu_52148fa96thrust24THRUST_300001_SM_1000_NS12placeholders2_7E)
_ZN34_INTERNAL_eeac7f25_4_k_cu_52148fa96thrust24THRUST_300001_SM_1000_NS12placeholders2_7E:
	.zero		1
	.type		_ZN34_INTERNAL_eeac7f25_4_k_cu_52148fa94cuda3std3__45__cpo7crbeginE,@object
	.size		_ZN34_INTERNAL_eeac7f25_4_k_cu_52148fa94cuda3std3__45__cpo7crbeginE,(_ZN34_INTERNAL_eeac7f25_4_k_cu_52148fa94cuda3std6ranges3__45__cpo4nextE - _ZN34_INTERNAL_eeac7f25_4_k_cu_52148fa94cuda3std3__45__cpo7crbeginE)
_ZN34_INTERNAL_eeac7f25_4_k_cu_52148fa94cuda3std3__45__cpo7crbeginE:
	.zero		1
	.type		_ZN34_INTERNAL_eeac7f25_4_k_cu_52148fa94cuda3std6ranges3__45__cpo4nextE,@object
	.size		_ZN34_INTERNAL_eeac7f25_4_k_cu_52148fa94cuda3std6ranges3__45__cpo4nextE,(_ZN34_INTERNAL_eeac7f25_4_k_cu_52148fa94cuda3std6ranges3__45__cpo4swapE - _ZN34_INTERNAL_eeac7f25_4_k_cu_52148fa94cuda3std6ranges3__45__cpo4nextE)
_ZN34_INTERNAL_eeac7f25_4_k_cu_52148fa94cuda3std6ranges3__45__cpo4nextE:
	.zero		1
	.type		_ZN34_INTERNAL_eeac7f25_4_k_cu_52148fa94cuda3std6ranges3__45__cpo4swapE,@object
	.size		_ZN34_INTERNAL_eeac7f25_4_k_cu_52148fa94cuda3std6ranges3__45__cpo4swapE,(_ZN34_INTERNAL_eeac7f25_4_k_cu_52148fa96thrust24THRUST_300001_SM_1000_NS8cuda_cub10par_nosyncE - _ZN34_INTERNAL_eeac7f25_4_k_cu_52148fa94cuda3std6ranges3__45__cpo4swapE)
_ZN34_INTERNAL_eeac7f25_4_k_cu_52148fa94cuda3std6ranges3__45__cpo4swapE:
	.zero		1
	.type		_ZN34_INTERNAL_eeac7f25_4_k_cu_52148fa96thrust24THRUST_300001_SM_1000_NS8cuda_cub10par_nosyncE,@object
	.size		_ZN34_INTERNAL_eeac7f25_4_k_cu_52148fa96thrust24THRUST_300001_SM_1000_NS8cuda_cub10par_nosyncE,(_ZN34_INTERNAL_eeac7f25_4_k_cu_52148fa96thrust24THRUST_300001_SM_1000_NS12placeholders2_9E - _ZN34_INTERNAL_eeac7f25_4_k_cu_52148fa96thrust24THRUST_300001_SM_1000_NS8cuda_cub10par_nosyncE)
_ZN34_INTERNAL_eeac7f25_4_k_cu_52148fa96thrust24THRUST_300001_SM_1000_NS8cuda_cub10par_nosyncE:
	.zero		1
	.type		_ZN34_INTERNAL_eeac7f25_4_k_cu_52148fa96thrust24THRUST_300001_SM_1000_NS12placeholders2_9E,@object
	.size		_ZN34_INTERNAL_eeac7f25_4_k_cu_52148fa96thrust24THRUST_300001_SM_1000_NS12placeholders2_9E,(_ZN34_INTERNAL_eeac7f25_4_k_cu_52148fa94cuda3std3__436_GLOBAL__N__eeac7f25_4_k_cu_52148fa96ignoreE - _ZN34_INTERNAL_eeac7f25_4_k_cu_52148fa96thrust24THRUST_300001_SM_1000_NS12placeholders2_9E)
_ZN34_INTERNAL_eeac7f25_4_k_cu_52148fa96thrust24THRUST_300001_SM_1000_NS12placeholders2_9E:
	.zero		1
	.type		_ZN34_INTERNAL_eeac7f25_4_k_cu_52148fa94cuda3std3__436_GLOBAL__N__eeac7f25_4_k_cu_52148fa96ignoreE,@object
	.size		_ZN34_INTERNAL_eeac7f25_4_k_cu_52148fa94cuda3std3__436_GLOBAL__N__eeac7f25_4_k_cu_52148fa96ignoreE,(_ZN34_INTERNAL_eeac7f25_4_k_cu_52148fa94cuda3std6ranges3__45__cpo4dataE - _ZN34_INTERNAL_eeac7f25_4_k_cu_52148fa94cuda3std3__436_GLOBAL__N__eeac7f25_4_k_cu_52148fa96ignoreE)
_ZN34_INTERNAL_eeac7f25_4_k_cu_52148fa94cuda3std3__436_GLOBAL__N__eeac7f25_4_k_cu_52148fa96ignoreE:
	.zero		1
	.type		_ZN34_INTERNAL_eeac7f25_4_k_cu_52148fa94cuda3std6ranges3__45__cpo4dataE,@object
	.size		_ZN34_INTERNAL_eeac7f25_4_k_cu_52148fa94cuda3std6ranges3__45__cpo4dataE,(_ZN34_INTERNAL_eeac7f25_4_k_cu_52148fa96thrust24THRUST_300001_SM_1000_NS12placeholders2_1E - _ZN34_INTERNAL_eeac7f25_4_k_cu_52148fa94cuda3std6ranges3__45__cpo4dataE)
_ZN34_INTERNAL_eeac7f25_4_k_cu_52148fa94cuda3std6ranges3__45__cpo4dataE:
	.zero		1
	.type		_ZN34_INTERNAL_eeac7f25_4_k_cu_52148fa96thrust24THRUST_300001_SM_1000_NS12placeholders2_1E,@object
	.size		_ZN34_INTERNAL_eeac7f25_4_k_cu_52148fa96thrust24THRUST_300001_SM_1000_NS12placeholders2_1E,(_ZN34_INTERNAL_eeac7f25_4_k_cu_52148fa94cuda3std3__45__cpo5beginE - _ZN34_INTERNAL_eeac7f25_4_k_cu_52148fa96thrust24THRUST_300001_SM_1000_NS12placeholders2_1E)
_ZN34_INTERNAL_eeac7f25_4_k_cu_52148fa96thrust24THRUST_300001_SM_1000_NS12placeholders2_1E:
	.zero		1
	.type		_ZN34_INTERNAL_eeac7f25_4_k_cu_52148fa94cuda3std3__45__cpo5beginE,@object
	.size		_ZN34_INTERNAL_eeac7f25_4_k_cu_52148fa94cuda3std3__45__cpo5beginE,(_ZN34_INTERNAL_eeac7f25_4_k_cu_52148fa94cuda3std6ranges3__45__cpo5beginE - _ZN34_INTERNAL_eeac7f25_4_k_cu_52148fa94cuda3std3__45__cpo5beginE)
_ZN34_INTERNAL_eeac7f25_4_k_cu_52148fa94cuda3std3__45__cpo5beginE:
	.zero		1
	.type		_ZN34_INTERNAL_eeac7f25_4_k_cu_52148fa94cuda3std6ranges3__45__cpo5beginE,@object
	.size		_ZN34_INTERNAL_eeac7f25_4_k_cu_52148fa94cuda3std6ranges3__45__cpo5beginE,(_ZN34_INTERNAL_eeac7f25_4_k_cu_52148fa96thrust24THRUST_300001_SM_1000_NS12placeholders2_5E - _ZN34_INTERNAL_eeac7f25_4_k_cu_52148fa94cuda3std6ranges3__45__cpo5beginE)
_ZN34_INTERNAL_eeac7f25_4_k_cu_52148fa94cuda3std6ranges3__45__cpo5beginE:
	.zero		1
	.type		_ZN34_INTERNAL_eeac7f25_4_k_cu_52148fa96thrust24THRUST_300001_SM_1000_NS12placeholders2_5E,@object
	.size		_ZN34_INTERNAL_eeac7f25_4_k_cu_52148fa96thrust24THRUST_300001_SM_1000_NS12placeholders2_5E,(_ZN34_INTERNAL_eeac7f25_4_k_cu_52148fa94cuda3std3__45__cpo6rbeginE - _ZN34_INTERNAL_eeac7f25_4_k_cu_52148fa96thrust24THRUST_300001_SM_1000_NS12placeholders2_5E)
_ZN34_INTERNAL_eeac7f25_4_k_cu_52148fa96thrust24THRUST_300001_SM_1000_NS12placeholders2_5E:
	.zero		1
	.type		_ZN34_INTERNAL_eeac7f25_4_k_cu_52148fa94cuda3std3__45__cpo6rbeginE,@object
	.size		_ZN34_INTERNAL_eeac7f25_4_k_cu_52148fa94cuda3std3__45__cpo6rbeginE,(_ZN34_INTERNAL_eeac7f25_4_k_cu_52148fa94cuda3std6ranges3__45__cpo7advanceE - _ZN34_INTERNAL_eeac7f25_4_k_cu_52148fa94cuda3std3__45__cpo6rbeginE)
_ZN34_INTERNAL_eeac7f25_4_k_cu_52148fa94cuda3std3__45__cpo6rbeginE:
	.zero		1
	.type		_ZN34_INTERNAL_eeac7f25_4_k_cu_52148fa94cuda3std6ranges3__45__cpo7advanceE,@object
	.size		_ZN34_INTERNAL_eeac7f25_4_k_cu_52148fa94cuda3std6ranges3__45__cpo7advanceE,(_ZN34_INTERNAL_eeac7f25_4_k_cu_52148fa94cuda3std3__47nulloptE - _ZN34_INTERNAL_eeac7f25_4_k_cu_52148fa94cuda3std6ranges3__45__cpo7advanceE)
_ZN34_INTERNAL_eeac7f25_4_k_cu_52148fa94cuda3std6ranges3__45__cpo7advanceE:
	.zero		1
	.type		_ZN34_INTERNAL_eeac7f25_4_k_cu_52148fa94cuda3std3__47nulloptE,@object
	.size		_ZN34_INTERNAL_eeac7f25_4_k_cu_52148fa94cuda3std3__47nulloptE,(_ZN34_INTERNAL_eeac7f25_4_k_cu_52148fa94cuda3std6ranges3__45__cpo8distanceE - _ZN34_INTERNAL_eeac7f25_4_k_cu_52148fa94cuda3std3__47nulloptE)
_ZN34_INTERNAL_eeac7f25_4_k_cu_52148fa94cuda3std3__47nulloptE:
	.zero		1
	.type		_ZN34_INTERNAL_eeac7f25_4_k_cu_52148fa94cuda3std6ranges3__45__cpo8distanceE,@object
	.size		_ZN34_INTERNAL_eeac7f25_4_k_cu_52148fa94cuda3std6ranges3__45__cpo8distanceE,(_ZN34_INTERNAL_eeac7f25_4_k_cu_52148fa96thrust24THRUST_300001_SM_1000_NS12placeholders3_10E - _ZN34_INTERNAL_eeac7f25_4_k_cu_52148fa94cuda3std6ranges3__45__cpo8distanceE)
_ZN34_INTERNAL_eeac7f25_4_k_cu_52148fa94cuda3std6ranges3__45__cpo8distanceE:
	.zero		1
	.type		_ZN34_INTERNAL_eeac7f25_4_k_cu_52148fa96thrust24THRUST_300001_SM_1000_NS12placeholders3_10E,@object
	.size		_ZN34_INTERNAL_eeac7f25_4_k_cu_52148fa96thrust24THRUST_300001_SM_1000_NS12placeholders3_10E,(_ZN34_INTERNAL_eeac7f25_4_k_cu_52148fa94cuda3std3__419piecewise_constructE - _ZN34_INTERNAL_eeac7f25_4_k_cu_52148fa96thrust24THRUST_300001_SM_1000_NS12placeholders3_10E)
_ZN34_INTERNAL_eeac7f25_4_k_cu_52148fa96thrust24THRUST_300001_SM_1000_NS12placeholders3_10E:
	.zero		1
	.type		_ZN34_INTERNAL_eeac7f25_4_k_cu_52148fa94cuda3std3__419piecewise_constructE,@object
	.size		_ZN34_INTERNAL_eeac7f25_4_k_cu_52148fa94cuda3std3__419piecewise_constructE,(_ZN34_INTERNAL_eeac7f25_4_k_cu_52148fa94cuda3std6ranges3__45__cpo5cdataE - _ZN34_INTERNAL_eeac7f25_4_k_cu_52148fa94cuda3std3__419piecewise_constructE)
_ZN34_INTERNAL_eeac7f25_4_k_cu_52148fa94cuda3std3__419piecewise_constructE:
	.zero		1
	.type		_ZN34_INTERNAL_eeac7f25_4_k_cu_52148fa94cuda3std6ranges3__45__cpo5cdataE,@object
	.size		_ZN34_INTERNAL_eeac7f25_4_k_cu_52148fa94cuda3std6ranges3__45__cpo5cdataE,(_ZN34_INTERNAL_eeac7f25_4_k_cu_52148fa96thrust24THRUST_300001_SM_1000_NS12placeholders2_2E - _ZN34_INTERNAL_eeac7f25_4_k_cu_52148fa94cuda3std6ranges3__45__cpo5cdataE)
_ZN34_INTERNAL_eeac7f25_4_k_cu_52148fa94cuda3std6ranges3__45__cpo5cdataE:
	.zero		1
	.type		_ZN34_INTERNAL_eeac7f25_4_k_cu_52148fa96thrust24THRUST_300001_SM_1000_NS12placeholders2_2E,@object
	.size		_ZN34_INTERNAL_eeac7f25_4_k_cu_52148fa96thrust24THRUST_300001_SM_1000_NS12placeholders2_2E,(_ZN34_INTERNAL_eeac7f25_4_k_cu_52148fa94cuda3std3__45__cpo3endE - _ZN34_INTERNAL_eeac7f25_4_k_cu_52148fa96thrust24THRUST_300001_SM_1000_NS12placeholders2_2E)
_ZN34_INTERNAL_eeac7f25_4_k_cu_52148fa96thrust24THRUST_300001_SM_1000_NS12placeholders2_2E:
	.zero		1
	.type		_ZN34_INTERNAL_eeac7f25_4_k_cu_52148fa94cuda3std3__45__cpo3endE,@object
	.size		_ZN34_INTERNAL_eeac7f25_4_k_cu_52148fa94cuda3std3__45__cpo3endE,(_ZN34_INTERNAL_eeac7f25_4_k_cu_52148fa94cuda3std6ranges3__45__cpo3endE - _ZN34_INTERNAL_eeac7f25_4_k_cu_52148fa94cuda3std3__45__cpo3endE)
_ZN34_INTERNAL_eeac7f25_4_k_cu_52148fa94cuda3std3__45__cpo3endE:
	.zero		1
	.type		_ZN34_INTERNAL_eeac7f25_4_k_cu_52148fa94cuda3std6ranges3__45__cpo3endE,@object
	.size		_ZN34_INTERNAL_eeac7f25_4_k_cu_52148fa94cuda3std6ranges3__45__cpo3endE,(_ZN34_INTERNAL_eeac7f25_4_k_cu_52148fa96thrust24THRUST_300001_SM_1000_NS12placeholders2_6E - _ZN34_INTERNAL_eeac7f25_4_k_cu_52148fa94cuda3std6ranges3__45__cpo3endE)
_ZN34_INTERNAL_eeac7f25_4_k_cu_52148fa94cuda3std6ranges3__45__cpo3endE:
	.zero		1
	.type		_ZN34_INTERNAL_eeac7f25_4_k_cu_52148fa96thrust24THRUST_300001_SM_1000_NS12placeholders2_6E,@object
	.size		_ZN34_INTERNAL_eeac7f25_4_k_cu_52148fa96thrust24THRUST_300001_SM_1000_NS12placeholders2_6E,(_ZN34_INTERNAL_eeac7f25_4_k_cu_52148fa94cuda3std3__45__cpo4rendE - _ZN34_INTERNAL_eeac7f25_4_k_cu_52148fa96thrust24THRUST_300001_SM_1000_NS12placeholders2_6E)
_ZN34_INTERNAL_eeac7f25_4_k_cu_52148fa96thrust24THRUST_300001_SM_1000_NS12placeholders2_6E:
	.zero		1
	.type		_ZN34_INTERNAL_eeac7f25_4_k_cu_52148fa94cuda3std3__45__cpo4rendE,@object
	.size		_ZN34_INTERNAL_eeac7f25_4_k_cu_52148fa94cuda3std3__45__cpo4rendE,(_ZN34_INTERNAL_eeac7f25_4_k_cu_52148fa94cuda3std6ranges3__45__cpo9iter_swapE - _ZN34_INTERNAL_eeac7f25_4_k_cu_52148fa94cuda3std3__45__cpo4rendE)
_ZN34_INTERNAL_eeac7f25_4_k_cu_52148fa94cuda3std3__45__cpo4rendE:
	.zero		1
	.type		_ZN34_INTERNAL_eeac7f25_4_k_cu_52148fa94cuda3std6ranges3__45__cpo9iter_swapE,@object
	.size		_ZN34_INTERNAL_eeac7f25_4_k_cu_52148fa94cuda3std6ranges3__45__cpo9iter_swapE,(_ZN34_INTERNAL_eeac7f25_4_k_cu_52148fa94cuda3std3__48unexpectE - _ZN34_INTERNAL_eeac7f25_4_k_cu_52148fa94cuda3std6ranges3__45__cpo9iter_swapE)
_ZN34_INTERNAL_eeac7f25_4_k_cu_52148fa94cuda3std6ranges3__45__cpo9iter_swapE:
	.zero		1
	.type		_ZN34_INTERNAL_eeac7f25_4_k_cu_52148fa94cuda3std3__48unexpectE,@object
	.size		_ZN34_INTERNAL_eeac7f25_4_k_cu_52148fa94cuda3std3__48unexpectE,(_ZN34_INTERNAL_eeac7f25_4_k_cu_52148fa96thrust24THRUST_300001_SM_1000_NS8cuda_cub3parE - _ZN34_INTERNAL_eeac7f25_4_k_cu_52148fa94cuda3std3__48unexpectE)
_ZN34_INTERNAL_eeac7f25_4_k_cu_52148fa94cuda3std3__48unexpectE:
	.zero		1
	.type		_ZN34_INTERNAL_eeac7f25_4_k_cu_52148fa96thrust24THRUST_300001_SM_1000_NS8cuda_cub3parE,@object
	.size		_ZN34_INTERNAL_eeac7f25_4_k_cu_52148fa96thrust24THRUST_300001_SM_1000_NS8cuda_cub3parE,(_ZN34_INTERNAL_eeac7f25_4_k_cu_52148fa96thrust24THRUST_300001_SM_1000_NS12placeholders2_4E - _ZN34_INTERNAL_eeac7f25_4_k_cu_52148fa96thrust24THRUST_300001_SM_1000_NS8cuda_cub3parE)
_ZN34_INTERNAL_eeac7f25_4_k_cu_52148fa96thrust24THRUST_300001_SM_1000_NS8cuda_cub3parE:
	.zero		1
	.type		_ZN34_INTERNAL_eeac7f25_4_k_cu_52148fa96thrust24THRUST_300001_SM_1000_NS12placeholders2_4E,@object
	.size		_ZN34_INTERNAL_eeac7f25_4_k_cu_52148fa96thrust24THRUST_300001_SM_1000_NS12placeholders2_4E,(_ZN34_INTERNAL_eeac7f25_4_k_cu_52148fa94cuda3std3__45__cpo4cendE - _ZN34_INTERNAL_eeac7f25_4_k_cu_52148fa96thrust24THRUST_300001_SM_1000_NS12placeholders2_4E)
_ZN34_INTERNAL_eeac7f25_4_k_cu_52148fa96thrust24THRUST_300001_SM_1000_NS12placeholders2_4E:
	.zero		1
	.type		_ZN34_INTERNAL_eeac7f25_4_k_cu_52148fa94cuda3std3__45__cpo4cendE,@object
	.size		_ZN34_INTERNAL_eeac7f25_4_k_cu_52148fa94cuda3std3__45__cpo4cendE,(_ZN34_INTERNAL_eeac7f25_4_k_cu_52148fa94cuda3std6ranges3__45__cpo4cendE - _ZN34_INTERNAL_eeac7f25_4_k_cu_52148fa94cuda3std3__45__cpo4cendE)
_ZN34_INTERNAL_eeac7f25_4_k_cu_52148fa94cuda3std3__45__cpo4cendE:
	.zero		1
	.type		_ZN34_INTERNAL_eeac7f25_4_k_cu_52148fa94cuda3std6ranges3__45__cpo4cendE,@object
	.size		_ZN34_INTERNAL_eeac7f25_4_k_cu_52148fa94cuda3std6ranges3__45__cpo4cendE,(_ZN34_INTERNAL_eeac7f25_4_k_cu_52148fa94cuda3std3__420unreachable_sentinelE - _ZN34_INTERNAL_eeac7f25_4_k_cu_52148fa94cuda3std6ranges3__45__cpo4cendE)
_ZN34_INTERNAL_eeac7f25_4_k_cu_52148fa94cuda3std6ranges3__45__cpo4cendE:
	.zero		1
	.type		_ZN34_INTERNAL_eeac7f25_4_k_cu_52148fa94cuda3std3__420unreachable_sentinelE,@object
	.size		_ZN34_INTERNAL_eeac7f25_4_k_cu_52148fa94cuda3std3__420unreachable_sentinelE,(_ZN34_INTERNAL_eeac7f25_4_k_cu_52148fa94cuda3std6ranges3__45__cpo5ssizeE - _ZN34_INTERNAL_eeac7f25_4_k_cu_52148fa94cuda3std3__420unreachable_sentinelE)
_ZN34_INTERNAL_eeac7f25_4_k_cu_52148fa94cuda3std3__420unreachable_sentinelE:
	.zero		1
	.type		_ZN34_INTERNAL_eeac7f25_4_k_cu_52148fa94cuda3std6ranges3__45__cpo5ssizeE,@object
	.size		_ZN34_INTERNAL_eeac7f25_4_k_cu_52148fa94cuda3std6ranges3__45__cpo5ssizeE,(_ZN34_INTERNAL_eeac7f25_4_k_cu_52148fa96thrust24THRUST_300001_SM_1000_NS12placeholders2_8E - _ZN34_INTERNAL_eeac7f25_4_k_cu_52148fa94cuda3std6ranges3__45__cpo5ssizeE)
_ZN34_INTERNAL_eeac7f25_4_k_cu_52148fa94cuda3std6ranges3__45__cpo5ssizeE:
	.zero		1
	.type		_ZN34_INTERNAL_eeac7f25_4_k_cu_52148fa96thrust24THRUST_300001_SM_1000_NS12placeholders2_8E,@object
	.size		_ZN34_INTERNAL_eeac7f25_4_k_cu_52148fa96thrust24THRUST_300001_SM_1000_NS12placeholders2_8E,(_ZN34_INTERNAL_eeac7f25_4_k_cu_52148fa94cuda3std3__45__cpo5crendE - _ZN34_INTERNAL_eeac7f25_4_k_cu_52148fa96thrust24THRUST_300001_SM_1000_NS12placeholders2_8E)
_ZN34_INTERNAL_eeac7f25_4_k_cu_52148fa96thrust24THRUST_300001_SM_1000_NS12placeholders2_8E:
	.zero		1
	.type		_ZN34_INTERNAL_eeac7f25_4_k_cu_52148fa94cuda3std3__45__cpo5crendE,@object
	.size		_ZN34_INTERNAL_eeac7f25_4_k_cu_52148fa94cuda3std3__45__cpo5crendE,(_ZN34_INTERNAL_eeac7f25_4_k_cu_52148fa94cuda3std6ranges3__45__cpo4prevE - _ZN34_INTERNAL_eeac7f25_4_k_cu_52148fa94cuda3std3__45__cpo5crendE)
_ZN34_INTERNAL_eeac7f25_4_k_cu_52148fa94cuda3std3__45__cpo5crendE:
	.zero		1
	.type		_ZN34_INTERNAL_eeac7f25_4_k_cu_52148fa94cuda3std6ranges3__45__cpo4prevE,@object
	.size		_ZN34_INTERNAL_eeac7f25_4_k_cu_52148fa94cuda3std6ranges3__45__cpo4prevE,(_ZN34_INTERNAL_eeac7f25_4_k_cu_52148fa94cuda3std6ranges3__45__cpo9iter_moveE - _ZN34_INTERNAL_eeac7f25_4_k_cu_52148fa94cuda3std6ranges3__45__cpo4prevE)
_ZN34_INTERNAL_eeac7f25_4_k_cu_52148fa94cuda3std6ranges3__45__cpo4prevE:
	.zero		1
	.type		_ZN34_INTERNAL_eeac7f25_4_k_cu_52148fa94cuda3std6ranges3__45__cpo9iter_moveE,@object
	.size		_ZN34_INTERNAL_eeac7f25_4_k_cu_52148fa94cuda3std6ranges3__45__cpo9iter_moveE,(_ZN34_INTERNAL_eeac7f25_4_k_cu_52148fa96thrust24THRUST_300001_SM_1000_NS6system6detail10sequential3seqE - _ZN34_INTERNAL_eeac7f25_4_k_cu_52148fa94cuda3std6ranges3__45__cpo9iter_moveE)
_ZN34_INTERNAL_eeac7f25_4_k_cu_52148fa94cuda3std6ranges3__45__cpo9iter_moveE:
	.zero		1
	.type		_ZN34_INTERNAL_eeac7f25_4_k_cu_52148fa96thrust24THRUST_300001_SM_1000_NS6system6detail10sequential3seqE,@object
	.size		_ZN34_INTERNAL_eeac7f25_4_k_cu_52148fa96thrust24THRUST_300001_SM_1000_NS6system6detail10sequential3seqE,(.L_40 - _ZN34_INTERNAL_eeac7f25_4_k_cu_52148fa96thrust24THRUST_300001_SM_1000_NS6system6detail10sequential3seqE)
_ZN34_INTERNAL_eeac7f25_4_k_cu_52148fa96thrust24THRUST_300001_SM_1000_NS6system6detail10sequential3seqE:
	.zero		1
.L_40:


//--------------------- .nv.constant0._ZN3cub18CUB_300001_SM_10006detail8for_each13static_kernelINS2_12policy_hub_t12policy_500_tEmN6thrust24THRUST_300001_SM_1000_NS8cuda_cub20__uninitialized_fill7functorINS7_10device_ptrIdEEdEEEEvT0_T1_ --------------------------
	.section	.nv.constant0._ZN3cub18CUB_300001_SM_10006detail8for_each13static_kernelINS2_12policy_hub_t12policy_500_tEmN6thrust24THRUST_300001_SM_1000_NS8cuda_cub20__uninitialized_fill7functorINS7_10device_ptrIdEEdEEEEvT0_T1_,"a",@progbits
	.sectionflags	@""
	.align	4
.nv.constant0._ZN3cub18CUB_300001_SM_10006detail8for_each13static_kernelINS2_12policy_hub_t12policy_500_tEmN6thrust24THRUST_300001_SM_1000_NS8cuda_cub20__uninitialized_fill7functorINS7_10device_ptrIdEEdEEEEvT0_T1_:
	.zero		920


//--------------------- .nv.constant0._ZN3cub18CUB_300001_SM_10006detail11EmptyKernelIvEEvv --------------------------
	.section	.nv.constant0._ZN3cub18CUB_300001_SM_10006detail11EmptyKernelIvEEvv,"a",@progbits
	.sectionflags	@""
	.align	4
.nv.constant0._ZN3cub18CUB_300001_SM_10006detail11EmptyKernelIvEEvv:
	.zero		896


//--------------------- .nv.constant0._Z20generate_path_kernelPdiidddd --------------------------
	.section	.nv.constant0._Z20generate_path_kernelPdiidddd,"a",@progbits
	.sectionflags	@""
	.align	4
.nv.constant0._Z20generate_path_kernelPdiidddd:
	.zero		944


//--------------------- SYMBOLS --------------------------

	.type		.nv.reservedSmem.offset0,@object
	.size		.nv.reservedSmem.offset0,0x4
